	.headerflags	@"EF_CUDA_TEXMODE_UNIFIED EF_CUDA_64BIT_ADDRESS EF_CUDA_ACCELERATORS EF_CUDA_SM90 EF_CUDA_VIRTUAL_SM(EF_CUDA_SM90)"
	.elftype	@"ET_EXEC"


//--------------------- .nv.info                  --------------------------
	.section	.nv.info,"",@"SHT_CUDA_INFO"
	.align	4


	//----- nvinfo : EIATTR_REGCOUNT
	.align		4
        /*0000*/ 	.byte	0x04, 0x2f
        /*0002*/ 	.short	(.L_1 - .L_0)
	.align		4
.L_0:
        /*0004*/ 	.word	index@(triton_per_fused_mean_pow_sub_17)
        /*0008*/ 	.word	0x00000040


	//----- nvinfo : EIATTR_MIN_STACK_SIZE
	.align		4
.L_1:
        /*000c*/ 	.byte	0x04, 0x12
        /*000e*/ 	.short	(.L_3 - .L_2)
	.align		4
.L_2:
        /*0010*/ 	.word	index@(triton_per_fused_mean_pow_sub_17)
        /*0014*/ 	.word	0x00000000


	//----- nvinfo : EIATTR_FRAME_SIZE
	.align		4
.L_3:
        /*0018*/ 	.byte	0x04, 0x11
        /*001a*/ 	.short	(.L_5 - .L_4)
	.align		4
.L_4:
        /*001c*/ 	.word	index@(triton_per_fused_mean_pow_sub_17)
        /*0020*/ 	.word	0x00000000


	//----- nvinfo : EIATTR_MIN_STACK_SIZE
	.align		4
.L_5:
        /*0024*/ 	.byte	0x04, 0x12
        /*0026*/ 	.short	(.L_7 - .L_6)
	.align		4
.L_6:
        /*0028*/ 	.word	index@(triton_per_fused_mean_pow_sub_17)
        /*002c*/ 	.word	0x00000000
.L_7:


//--------------------- .nv.info.triton_per_fused_mean_pow_sub_17 --------------------------
	.section	.nv.info.triton_per_fused_mean_pow_sub_17,"",@"SHT_CUDA_INFO"
	.sectionflags	@""
	.align	4


	//----- nvinfo : EIATTR_CUDA_API_VERSION
	.align		4
        /*0000*/ 	.byte	0x04, 0x37
        /*0002*/ 	.short	(.L_9 - .L_8)
.L_8:
        /*0004*/ 	.word	0x0000007c


	//----- nvinfo : EIATTR_KPARAM_INFO
	.align		4
.L_9:
        /*0008*/ 	.byte	0x04, 0x17
        /*000a*/ 	.short	(.L_11 - .L_10)
.L_10:
        /*000c*/ 	.word	0x00000000
        /*0010*/ 	.short	0x0004
        /*0012*/ 	.short	0x001c
        /*0014*/ 	.byte	0x00, 0xf0, 0x11, 0x00


	//----- nvinfo : EIATTR_KPARAM_INFO
	.align		4
.L_11:
        /*0018*/ 	.byte	0x04, 0x17
        /*001a*/ 	.short	(.L_13 - .L_12)
.L_12:
        /*001c*/ 	.word	0x00000000
        /*0020*/ 	.short	0x0003
        /*0022*/ 	.short	0x0018
        /*0024*/ 	.byte	0x00, 0xf0, 0x11, 0x00


	//----- nvinfo : EIATTR_KPARAM_INFO
	.align		4
.L_13:
        /*0028*/ 	.byte	0x04, 0x17
        /*002a*/ 	.short	(.L_15 - .L_14)
.L_14:
        /*002c*/ 	.word	0x00000000
        /*0030*/ 	.short	0x0002
        /*0032*/ 	.short	0x0010
        /*0034*/ 	.byte	0x00, 0xf4, 0x21, 0x00


	//----- nvinfo : EIATTR_KPARAM_INFO
	.align		4
.L_15:
        /*0038*/ 	.byte	0x04, 0x17
        /*003a*/ 	.short	(.L_17 - .L_16)
.L_16:
        /*003c*/ 	.word	0x00000000
        /*0040*/ 	.short	0x0001
        /*0042*/ 	.short	0x0008
        /*0044*/ 	.byte	0x00, 0xf4, 0x21, 0x00


	//----- nvinfo : EIATTR_KPARAM_INFO
	.align		4
.L_17:
        /*0048*/ 	.byte	0x04, 0x17
        /*004a*/ 	.short	(.L_19 - .L_18)
.L_18:
        /*004c*/ 	.word	0x00000000
        /*0050*/ 	.short	0x0000
        /*0052*/ 	.short	0x0000
        /*0054*/ 	.byte	0x00, 0xf4, 0x21, 0x00


	//----- nvinfo : EIATTR_SPARSE_MMA_MASK
	.align		4
.L_19:
        /*0058*/ 	.byte	0x03, 0x50
        /*005a*/ 	.short	0x0000


	//----- nvinfo : EIATTR_MAXREG_COUNT
	.align		4
        /*005c*/ 	.byte	0x03, 0x1b
        /*005e*/ 	.short	0x00ff


	//----- nvinfo : EIATTR_COOP_GROUP_MASK_REGIDS
	.align		4
        /*0060*/ 	.byte	0x04, 0x29
        /*0062*/ 	.short	(.L_21 - .L_20)


	//   ....[0]....
.L_20:
        /*0064*/ 	.word	0xffffffff


	//   ....[1]....
        /*0068*/ 	.word	0xffffffff


	//   ....[2]....
        /*006c*/ 	.word	0xffffffff


	//----- nvinfo : EIATTR_COOP_GROUP_INSTR_OFFSETS
	.align		4
.L_21:
        /*0070*/ 	.byte	0x04, 0x28
        /*0072*/ 	.short	(.L_23 - .L_22)


	//   ....[0]....
.L_22:
        /*0074*/ 	.word	0x00002640


	//   ....[1]....
        /*0078*/ 	.word	0x00002660


	//   ....[2]....
        /*007c*/ 	.word	0x00002690


	//----- nvinfo : EIATTR_EXIT_INSTR_OFFSETS
	.align		4
.L_23:
        /*0080*/ 	.byte	0x04, 0x1c
        /*0082*/ 	.short	(.L_25 - .L_24)


	//   ....[0]....
.L_24:
        /*0084*/ 	.word	0x000026f0


	//   ....[1]....
        /*0088*/ 	.word	0x00002740


	//----- nvinfo : EIATTR_REQNTID
	.align		4
.L_25:
        /*008c*/ 	.byte	0x04, 0x10
        /*008e*/ 	.short	(.L_27 - .L_26)
.L_26:
        /*0090*/ 	.word	0x00000100
        /*0094*/ 	.word	0x00000001
        /*0098*/ 	.word	0x00000001


	//----- nvinfo : EIATTR_CBANK_PARAM_SIZE
	.align		4
.L_27:
        /*009c*/ 	.byte	0x03, 0x19
        /*009e*/ 	.short	0x0020


	//----- nvinfo : EIATTR_PARAM_CBANK
	.align		4
        /*00a0*/ 	.byte	0x04, 0x0a
        /*00a2*/ 	.short	(.L_29 - .L_28)
	.align		4
.L_28:
        /*00a4*/ 	.word	index@(.nv.constant0.triton_per_fused_mean_pow_sub_17)
        /*00a8*/ 	.short	0x0210
        /*00aa*/ 	.short	0x0020


	//----- nvinfo : EIATTR_SW_WAR
	.align		4
.L_29:
        /*00ac*/ 	.byte	0x04, 0x36
        /*00ae*/ 	.short	(.L_31 - .L_30)
.L_30:
        /*00b0*/ 	.word	0x00000008
.L_31:


//--------------------- .nv.callgraph             --------------------------
	.section	.nv.callgraph,"",@"SHT_CUDA_CALLGRAPH"
	.align	4
	.sectionentsize	8
	.align		4
        /*0000*/ 	.word	0x00000000
	.align		4
        /*0004*/ 	.word	0xffffffff
	.align		4
        /*0008*/ 	.word	0x00000000
	.align		4
        /*000c*/ 	.word	0xfffffffe
	.align		4
        /*0010*/ 	.word	0x00000000
	.align		4
        /*0014*/ 	.word	0xfffffffd
	.align		4
        /*0018*/ 	.word	0x00000000
	.align		4
        /*001c*/ 	.word	0xfffffffc


//--------------------- .text.triton_per_fused_mean_pow_sub_17 --------------------------
	.section	.text.triton_per_fused_mean_pow_sub_17,"ax",@progbits
	.sectionflags	@"SHF_BARRIERS=1"
	.align	128
        .global         triton_per_fused_mean_pow_sub_17
        .type           triton_per_fused_mean_pow_sub_17,@function
        .size           triton_per_fused_mean_pow_sub_17,(.L_x_1 - triton_per_fused_mean_pow_sub_17)
        .other          triton_per_fused_mean_pow_sub_17,@"STO_CUDA_ENTRY STV_DEFAULT"
triton_per_fused_mean_pow_sub_17:
.text.triton_per_fused_mean_pow_sub_17:
[----:B------:R-:W0:Y:S01]  /*0000*/  LDC R1, c[0x0][0x28] ;  /* 0x00000a00ff017b82 */ /* 0x000e220000000800 */
[----:B------:R-:W1:Y:S01]  /*0010*/  S2R R4, SR_TID.X ;  /* 0x0000000000047919 */ /* 0x000e620000002100 */
[----:B------:R-:W-:Y:S01]  /*0020*/  ULDC.64 UR6, c[0x0][0x208] ;  /* 0x0000820000067ab9 */ /* 0x000fe20000000a00 */
[----:B------:R-:W2:Y:S01]  /*0030*/  S2R R3, SR_CTAID.X ;  /* 0x0000000000037919 */ /* 0x000ea20000002500 */
[----:B-1----:R-:W-:Y:S02]  /*0040*/  LOP3.LUT R0, R4, 0x1f, RZ, 0xc0, !PT ;  /* 0x0000001f04007812 */ /* 0x002fe400078ec0ff */
[----:B------:R-:W-:-:S03]  /*0050*/  SHF.R.U32.HI R4, RZ, 0x5, R4 ;  /* 0x00000005ff047819 */ /* 0x000fc60000011604 */
[----:B--2---:R-:W-:Y:S01]  /*0060*/  IMAD R0, R3, 0x20, R0 ;  /* 0x0000002003007824 */ /* 0x004fe200078e0200 */
[----:B------:R-:W-:-:S04]  /*0070*/  SGXT.U32 R4, R4, 0x3 ;  /* 0x000000030404781a */ /* 0x000fc80000000000 */
[----:B------:R-:W-:Y:S02]  /*0080*/  SHF.R.S32.HI R3, RZ, 0x1f, R0 ;  /* 0x0000001fff037819 */ /* 0x000fe40000011400 */
[----:B------:R-:W-:Y:S02]  /*0090*/  ISETP.GE.AND P1, PT, R0, 0x400, PT ;  /* 0x000004000000780c */ /* 0x000fe40003f26270 */
[----:B------:R-:W-:-:S04]  /*00a0*/  LEA.HI R3, R3, R0, RZ, 0x4 ;  /* 0x0000000003037211 */ /* 0x000fc800078f20ff */
[C---:B------:R-:W-:Y:S01]  /*00b0*/  LOP3.LUT R5, R3.reuse, 0x7fff0, RZ, 0xc0, !PT ;  /* 0x0007fff003057812 */ /* 0x040fe200078ec0ff */
[----:B------:R-:W-:Y:S01]  /*00c0*/  IMAD.SHL.U32 R6, R3, 0x8, RZ ;  /* 0x0000000803067824 */ /* 0x000fe200078e00ff */
[----:B------:R-:W-:-:S03]  /*00d0*/  SHF.R.S32.HI R17, RZ, 0x1c, R3 ;  /* 0x0000001cff117819 */ /* 0x000fc60000011403 */
[----:B------:R-:W-:Y:S01]  /*00e0*/  IMAD.IADD R5, R0, 0x1, -R5 ;  /* 0x0000000100057824 */ /* 0x000fe200078e0a05 */
[----:B------:R-:W-:Y:S02]  /*00f0*/  LOP3.LUT R3, R6, 0xffffff80, RZ, 0xc0, !PT ;  /* 0xffffff8006037812 */ /* 0x000fe400078ec0ff */
[----:B------:R-:W-:Y:S02]  /*0100*/  SGXT R17, R17, 0x1 ;  /* 0x000000011111781a */ /* 0x000fe40000000200 */
[----:B------:R-:W-:Y:S02]  /*0110*/  LOP3.LUT R6, R3, R4, RZ, 0xfc, !PT ;  /* 0x0000000403067212 */ /* 0x000fe400078efcff */
[----:B------:R-:W-:Y:S02]  /*0120*/  LOP3.LUT R8, R3, 0x8, R4, 0xfe, !PT ;  /* 0x0000000803087812 */ /* 0x000fe400078efe04 */
[----:B------:R-:W-:Y:S02]  /*0130*/  LOP3.LUT R10, R3, 0x10, R4, 0xfe, !PT ;  /* 0x00000010030a7812 */ /* 0x000fe400078efe04 */
[----:B------:R-:W-:Y:S01]  /*0140*/  LOP3.LUT R14, R3, 0x20, R4, 0xfe, !PT ;  /* 0x00000020030e7812 */ /* 0x000fe200078efe04 */
[C---:B------:R-:W-:Y:S01]  /*0150*/  IMAD R33, R5.reuse, 0x2000, R8 ;  /* 0x0000200005217824 */ /* 0x040fe200078e0208 */
[----:B------:R-:W-:Y:S01]  /*0160*/  LOP3.LUT R16, R3, 0x30, R4, 0xfe, !PT ;  /* 0x0000003003107812 */ /* 0x000fe200078efe04 */
[C---:B------:R-:W-:Y:S01]  /*0170*/  IMAD R44, R5.reuse, 0x2000, R10 ;  /* 0x00002000052c7824 */ /* 0x040fe200078e020a */
[----:B------:R-:W-:Y:S01]  /*0180*/  LOP3.LUT R18, R3, 0x40, R4, 0xfe, !PT ;  /* 0x0000004003127812 */ /* 0x000fe200078efe04 */
[C---:B------:R-:W-:Y:S01]  /*0190*/  IMAD R47, R5.reuse, 0x2000, R14 ;  /* 0x00002000052f7824 */ /* 0x040fe200078e020e */
[----:B------:R-:W-:Y:S01]  /*01a0*/  LOP3.LUT R24, R3, 0x50, R4, 0xfe, !PT ;  /* 0x0000005003187812 */ /* 0x000fe200078efe04 */
[C---:B------:R-:W-:Y:S01]  /*01b0*/  IMAD R7, R5.reuse, 0x2000, R16 ;  /* 0x0000200005077824 */ /* 0x040fe200078e0210 */
[----:B------:R-:W-:Y:S01]  /*01c0*/  LOP3.LUT R32, R3, 0x60, R4, 0xfe, !PT ;  /* 0x0000006003207812 */ /* 0x000fe200078efe04 */
[----:B------:R-:W-:Y:S01]  /*01d0*/  IMAD R29, R5, 0x2000, R18 ;  /* 0x00002000051d7824 */ /* 0x000fe200078e0212 */
[----:B------:R-:W-:-:S02]  /*01e0*/  LOP3.LUT R36, R3, 0x70, R4, 0xfe, !PT ;  /* 0x0000007003247812 */ /* 0x000fc400078efe04 */
[----:B------:R-:W-:Y:S01]  /*01f0*/  LOP3.LUT R12, R3, 0x18, R4, 0xfe, !PT ;  /* 0x00000018030c7812 */ /* 0x000fe200078efe04 */
[C---:B------:R-:W-:Y:S01]  /*0200*/  IMAD R41, R5.reuse, 0x2000, R32 ;  /* 0x0000200005297824 */ /* 0x040fe200078e0220 */
[----:B------:R-:W-:Y:S02]  /*0210*/  LOP3.LUT R20, R3, 0x28, R4, 0xfe, !PT ;  /* 0x0000002803147812 */ /* 0x000fe400078efe04 */
[----:B------:R-:W-:Y:S02]  /*0220*/  LOP3.LUT R38, R3, 0x38, R4, 0xfe, !PT ;  /* 0x0000003803267812 */ /* 0x000fe400078efe04 */
[----:B------:R-:W-:Y:S01]  /*0230*/  LOP3.LUT R26, R3, 0x48, R4, 0xfe, !PT ;  /* 0x00000048031a7812 */ /* 0x000fe200078efe04 */
[----:B------:R-:W-:Y:S01]  /*0240*/  IMAD R37, R5, 0x2000, R20 ;  /* 0x0000200005257824 */ /* 0x000fe200078e0214 */
[----:B------:R-:W-:Y:S02]  /*0250*/  LOP3.LUT R30, R3, 0x58, R4, 0xfe, !PT ;  /* 0x00000058031e7812 */ /* 0x000fe400078efe04 */
[----:B------:R-:W-:-:S02]  /*0260*/  LOP3.LUT R34, R3, 0x68, R4, 0xfe, !PT ;  /* 0x0000006803227812 */ /* 0x000fc400078efe04 */
[----:B------:R-:W-:Y:S01]  /*0270*/  LOP3.LUT R50, R3, 0x78, R4, 0xfe, !PT ;  /* 0x0000007803327812 */ /* 0x000fe200078efe04 */
[----:B------:R-:W-:Y:S01]  /*0280*/  IMAD R3, R5, 0x2000, R6 ;  /* 0x0000200005037824 */ /* 0x000fe200078e0206 */
[C---:B------:R-:W-:Y:S02]  /*0290*/  LEA.HI R35, R17.reuse, R6, RZ, 0x4 ;  /* 0x0000000611237211 */ /* 0x040fe400078f20ff */
[----:B------:R-:W-:Y:S01]  /*02a0*/  LEA.HI R6, R17, R8, RZ, 0x4 ;  /* 0x0000000811067211 */ /* 0x000fe200078f20ff */
[----:B------:R-:W-:Y:S01]  /*02b0*/  IMAD R8, R5, 0x2000, R12 ;  /* 0x0000200005087824 */ /* 0x000fe200078e020c */
[C---:B------:R-:W-:Y:S02]  /*02c0*/  LEA.HI R11, R17.reuse, R12, RZ, 0x4 ;  /* 0x0000000c110b7211 */ /* 0x040fe400078f20ff */
[C---:B------:R-:W-:Y:S02]  /*02d0*/  LEA.HI R49, R17.reuse, R10, RZ, 0x4 ;  /* 0x0000000a11317211 */ /* 0x040fe400078f20ff */
[----:B------:R-:W-:-:S02]  /*02e0*/  LEA.HI R45, R17, R16, RZ, 0x4 ;  /* 0x00000010112d7211 */ /* 0x000fc400078f20ff */
[----:B------:R-:W-:Y:S02]  /*02f0*/  SHF.R.S32.HI R12, RZ, 0x1f, R3 ;  /* 0x0000001fff0c7819 */ /* 0x000fe40000011403 */
[----:B------:R-:W-:Y:S01]  /*0300*/  LEA.HI R42, R17, R14, RZ, 0x4 ;  /* 0x0000000e112a7211 */ /* 0x000fe200078f20ff */
[----:B------:R-:W-:Y:S01]  /*0310*/  IMAD R14, R5, 0x2000, R34 ;  /* 0x00002000050e7824 */ /* 0x000fe200078e0222 */
[----:B------:R-:W-:Y:S01]  /*0320*/  LEA.HI R43, R17, R18, RZ, 0x4 ;  /* 0x00000012112b7211 */ /* 0x000fe200078f20ff */
[----:B------:R-:W-:Y:S01]  /*0330*/  IMAD R18, R5, 0x2000, R36 ;  /* 0x0000200005127824 */ /* 0x000fe200078e0224 */
[----:B------:R-:W-:Y:S01]  /*0340*/  LEA.HI R28, R17, R24, RZ, 0x4 ;  /* 0x00000018111c7211 */ /* 0x000fe200078f20ff */
[----:B------:R-:W-:Y:S01]  /*0350*/  IMAD R24, R5, 0x2000, R24 ;  /* 0x0000200005187824 */ /* 0x000fe200078e0218 */
[C---:B------:R-:W-:Y:S02]  /*0360*/  LEA.HI R22, R17.reuse, R32, RZ, 0x4 ;  /* 0x0000002011167211 */ /* 0x040fe400078f20ff */
[----:B------:R-:W-:-:S02]  /*0370*/  LEA.HI R16, R17, R36, RZ, 0x4 ;  /* 0x0000002411107211 */ /* 0x000fc400078f20ff */
[----:B------:R-:W-:Y:S01]  /*0380*/  LEA.HI R48, R17, R20, RZ, 0x4 ;  /* 0x0000001411307211 */ /* 0x000fe200078f20ff */
[----:B------:R-:W-:Y:S01]  /*0390*/  IMAD R20, R5, 0x2000, R30 ;  /* 0x0000200005147824 */ /* 0x000fe200078e021e */
[----:B------:R-:W-:Y:S01]  /*03a0*/  LEA.HI R40, R17, R38, RZ, 0x4 ;  /* 0x0000002611287211 */ /* 0x000fe200078f20ff */
[----:B------:R-:W-:Y:S01]  /*03b0*/  IMAD R38, R5, 0x2000, R38 ;  /* 0x0000200005267824 */ /* 0x000fe200078e0226 */
[----:B------:R-:W-:Y:S01]  /*03c0*/  LEA.HI R25, R17, R26, RZ, 0x4 ;  /* 0x0000001a11197211 */ /* 0x000fe200078f20ff */
[----:B------:R-:W-:Y:S01]  /*03d0*/  IMAD R26, R5, 0x2000, R26 ;  /* 0x00002000051a7824 */ /* 0x000fe200078e021a */
[C---:B------:R-:W-:Y:S02]  /*03e0*/  LEA.HI R23, R17.reuse, R30, RZ, 0x4 ;  /* 0x0000001e11177211 */ /* 0x040fe400078f20ff */
[C---:B------:R-:W-:Y:S02]  /*03f0*/  LEA.HI R10, R17.reuse, R34, RZ, 0x4 ;  /* 0x00000022110a7211 */ /* 0x040fe400078f20ff */
[----:B------:R-:W-:Y:S01]  /*0400*/  LEA.HI R17, R17, R50, RZ, 0x4 ;  /* 0x0000003211117211 */ /* 0x000fe200078f20ff */
[----:B------:R-:W-:Y:S01]  /*0410*/  IMAD R50, R5, 0x2000, R50 ;  /* 0x0000200005327824 */ /* 0x000fe200078e0232 */
[----:B------:R-:W-:-:S02]  /*0420*/  LEA.HI R9, R12, R3, RZ, 0x10 ;  /* 0x000000030c097211 */ /* 0x000fc400078f80ff */
[----:B------:R-:W-:Y:S02]  /*0430*/  LEA.HI R5, R12, R3, RZ, 0x8 ;  /* 0x000000030c057211 */ /* 0x000fe400078f40ff */
[----:B------:R-:W-:Y:S02]  /*0440*/  SHF.R.S32.HI R12, RZ, 0x1f, R47 ;  /* 0x0000001fff0c7819 */ /* 0x000fe4000001142f */
[----:B------:R-:W-:Y:S02]  /*0450*/  SHF.R.S32.HI R32, RZ, 0x1f, R7 ;  /* 0x0000001fff207819 */ /* 0x000fe40000011407 */
[CC--:B------:R-:W-:Y:S02]  /*0460*/  LEA.HI R30, R12.reuse, R47.reuse, RZ, 0x10 ;  /* 0x0000002f0c1e7211 */ /* 0x0c0fe400078f80ff */
[----:B------:R-:W-:Y:S02]  /*0470*/  LEA.HI R47, R12, R47, RZ, 0x8 ;  /* 0x0000002f0c2f7211 */ /* 0x000fe400078f40ff */
[----:B------:R-:W-:-:S02]  /*0480*/  SHF.R.S32.HI R12, RZ, 0x1f, R29 ;  /* 0x0000001fff0c7819 */ /* 0x000fc4000001141d */
[CC--:B------:R-:W-:Y:S02]  /*0490*/  LEA.HI R27, R32.reuse, R7.reuse, RZ, 0x10 ;  /* 0x00000007201b7211 */ /* 0x0c0fe400078f80ff */
[----:B------:R-:W-:Y:S02]  /*04a0*/  LEA.HI R32, R32, R7, RZ, 0x8 ;  /* 0x0000000720207211 */ /* 0x000fe400078f40ff */
[----:B------:R-:W-:Y:S02]  /*04b0*/  SHF.R.S32.HI R13, RZ, 0x1f, R44 ;  /* 0x0000001fff0d7819 */ /* 0x000fe4000001142c */
[----:B------:R-:W-:Y:S02]  /*04c0*/  SHF.R.S32.HI R3, RZ, 0x1f, R24 ;  /* 0x0000001fff037819 */ /* 0x000fe40000011418 */
[----:B------:R-:W-:Y:S02]  /*04d0*/  LEA.HI R21, R12, R29, RZ, 0x10 ;  /* 0x0000001d0c157211 */ /* 0x000fe400078f80ff */
[----:B------:R-:W-:-:S02]  /*04e0*/  SHF.R.S32.HI R7, RZ, 0x1f, R18 ;  /* 0x0000001fff077819 */ /* 0x000fc40000011412 */
[----:B------:R-:W-:Y:S02]  /*04f0*/  LEA.HI R29, R12, R29, RZ, 0x8 ;  /* 0x0000001d0c1d7211 */ /* 0x000fe400078f40ff */
[----:B------:R-:W-:Y:S02]  /*0500*/  SHF.R.S32.HI R12, RZ, 0x1f, R41 ;  /* 0x0000001fff0c7819 */ /* 0x000fe40000011429 */
[----:B------:R-:W-:Y:S02]  /*0510*/  LEA.HI R31, R13, R44, RZ, 0x10 ;  /* 0x0000002c0d1f7211 */ /* 0x000fe400078f80ff */
[----:B------:R-:W-:Y:S02]  /*0520*/  LEA.HI R15, R3, R24, RZ, 0x10 ;  /* 0x00000018030f7211 */ /* 0x000fe400078f80ff */
[----:B------:R-:W-:Y:S02]  /*0530*/  LEA.HI R36, R7, R18, RZ, 0x10 ;  /* 0x0000001207247211 */ /* 0x000fe400078f80ff */
[----:B------:R-:W-:-:S02]  /*0540*/  LEA.HI R44, R13, R44, RZ, 0x8 ;  /* 0x0000002c0d2c7211 */ /* 0x000fc400078f40ff */
[----:B------:R-:W-:Y:S02]  /*0550*/  LEA.HI R24, R3, R24, RZ, 0x8 ;  /* 0x0000001803187211 */ /* 0x000fe400078f40ff */
[----:B------:R-:W-:Y:S02]  /*0560*/  LEA.HI R18, R7, R18, RZ, 0x8 ;  /* 0x0000001207127211 */ /* 0x000fe400078f40ff */
[CC--:B------:R-:W-:Y:S02]  /*0570*/  LEA.HI R13, R12.reuse, R41.reuse, RZ, 0x10 ;  /* 0x000000290c0d7211 */ /* 0x0c0fe400078f80ff */
[----:B------:R-:W-:Y:S02]  /*0580*/  SHF.R.S32.HI R3, RZ, 0x1f, R8 ;  /* 0x0000001fff037819 */ /* 0x000fe40000011408 */
[----:B------:R-:W-:Y:S02]  /*0590*/  SHF.R.S32.HI R7, RZ, 0x1f, R38 ;  /* 0x0000001fff077819 */ /* 0x000fe40000011426 */
[----:B------:R-:W-:-:S02]  /*05a0*/  LEA.HI R41, R12, R41, RZ, 0x8 ;  /* 0x000000290c297211 */ /* 0x000fc400078f40ff */
[----:B------:R-:W-:Y:S02]  /*05b0*/  SHF.R.S32.HI R12, RZ, 0x1f, R37 ;  /* 0x0000001fff0c7819 */ /* 0x000fe40000011425 */
[----:B------:R-:W-:Y:S02]  /*05c0*/  SHF.R.S32.HI R53, RZ, 0x1f, R20 ;  /* 0x0000001fff357819 */ /* 0x000fe40000011414 */
[----:B------:R-:W-:Y:S02]  /*05d0*/  LEA.HI R39, R3, R8, RZ, 0x10 ;  /* 0x0000000803277211 */ /* 0x000fe400078f80ff */
[----:B------:R-:W-:Y:S02]  /*05e0*/  SHF.R.S32.HI R51, RZ, 0x1f, R26 ;  /* 0x0000001fff337819 */ /* 0x000fe4000001141a */
[----:B------:R-:W-:Y:S02]  /*05f0*/  LEA.HI R19, R7, R38, RZ, 0x10 ;  /* 0x0000002607137211 */ /* 0x000fe400078f80ff */
[----:B------:R-:W-:-:S02]  /*0600*/  LEA.HI R8, R3, R8, RZ, 0x8 ;  /* 0x0000000803087211 */ /* 0x000fc400078f40ff */
[----:B------:R-:W-:Y:S02]  /*0610*/  LEA.HI R38, R7, R38, RZ, 0x8 ;  /* 0x0000002607267211 */ /* 0x000fe400078f40ff */
[CC--:B------:R-:W-:Y:S02]  /*0620*/  LEA.HI R3, R12.reuse, R37.reuse, RZ, 0x10 ;  /* 0x000000250c037211 */ /* 0x0c0fe400078f80ff */
[CC--:B------:R-:W-:Y:S02]  /*0630*/  LEA.HI R7, R53.reuse, R20.reuse, RZ, 0x10 ;  /* 0x0000001435077211 */ /* 0x0c0fe400078f80ff */
[----:B------:R-:W-:Y:S02]  /*0640*/  LEA.HI R37, R12, R37, RZ, 0x8 ;  /* 0x000000250c257211 */ /* 0x000fe400078f40ff */
[----:B------:R-:W-:Y:S02]  /*0650*/  LEA.HI R20, R53, R20, RZ, 0x8 ;  /* 0x0000001435147211 */ /* 0x000fe400078f40ff */
[----:B------:R-:W-:-:S02]  /*0660*/  LEA.HI R12, R51, R26, RZ, 0x10 ;  /* 0x0000001a330c7211 */ /* 0x000fc400078f80ff */
[----:B------:R-:W-:Y:S02]  /*0670*/  SHF.R.S32.HI R55, RZ, 0x1f, R50 ;  /* 0x0000001fff377819 */ /* 0x000fe40000011432 */
[----:B------:R-:W-:Y:S02]  /*0680*/  SHF.R.S32.HI R53, RZ, 0x4, R35 ;  /* 0x00000004ff357819 */ /* 0x000fe40000011423 */
[----:B------:R-:W-:Y:S02]  /*0690*/  LEA.HI R26, R51, R26, RZ, 0x8 ;  /* 0x0000001a331a7211 */ /* 0x000fe400078f40ff */
[----:B------:R-:W-:Y:S02]  /*06a0*/  SHF.R.S32.HI R51, RZ, 0x1f, R14 ;  /* 0x0000001fff337819 */ /* 0x000fe4000001140e */
[----:B------:R-:W-:Y:S02]  /*06b0*/  SHF.R.S32.HI R52, RZ, 0x4, R49 ;  /* 0x00000004ff347819 */ /* 0x000fe40000011431 */
[----:B------:R-:W-:-:S02]  /*06c0*/  LEA.HI R46, R55, R50, RZ, 0x10 ;  /* 0x00000032372e7211 */ /* 0x000fc400078f80ff */
[----:B------:R-:W-:Y:S02]  /*06d0*/  LEA.HI R35, R55, R50, RZ, 0x8 ;  /* 0x0000003237237211 */ /* 0x000fe400078f40ff */
[----:B------:R-:W-:Y:S02]  /*06e0*/  LEA.HI R49, R53, R53, RZ, 0x4 ;  /* 0x0000003535317211 */ /* 0x000fe400078f20ff */
[----:B------:R-:W-:Y:S02]  /*06f0*/  SHF.R.S32.HI R50, RZ, 0x1f, R33 ;  /* 0x0000001fff327819 */ /* 0x000fe40000011421 */
[CC--:B------:R-:W-:Y:S02]  /*0700*/  LEA.HI R34, R51.reuse, R14.reuse, RZ, 0x10 ;  /* 0x0000000e33227211 */ /* 0x0c0fe400078f80ff */
[----:B------:R-:W-:Y:S02]  /*0710*/  LEA.HI R14, R51, R14, RZ, 0x8 ;  /* 0x0000000e330e7211 */ /* 0x000fe400078f40ff */
[----:B------:R-:W-:-:S02]  /*0720*/  SHF.R.S32.HI R51, RZ, 0x4, R42 ;  /* 0x00000004ff337819 */ /* 0x000fc4000001142a */
[----:B------:R-:W-:Y:S02]  /*0730*/  LOP3.LUT R54, R49, 0xffff0, RZ, 0xc0, !PT ;  /* 0x000ffff031367812 */ /* 0x000fe400078ec0ff */
[----:B------:R-:W-:Y:S02]  /*0740*/  LEA.HI R55, R52, R52, RZ, 0x4 ;  /* 0x0000003434377211 */ /* 0x000fe400078f20ff */
[CC--:B------:R-:W-:Y:S01]  /*0750*/  LEA.HI R42, R50.reuse, R33.reuse, RZ, 0x10 ;  /* 0x00000021322a7211 */ /* 0x0c0fe200078f80ff */
[----:B------:R-:W-:Y:S01]  /*0760*/  IMAD.IADD R49, R53, 0x1, -R54 ;  /* 0x0000000135317824 */ /* 0x000fe200078e0a36 */
[----:B------:R-:W-:Y:S02]  /*0770*/  LEA.HI R33, R50, R33, RZ, 0x8 ;  /* 0x0000002132217211 */ /* 0x000fe400078f40ff */
[----:B------:R-:W-:Y:S02]  /*0780*/  SHF.R.S32.HI R50, RZ, 0x4, R45 ;  /* 0x00000004ff327819 */ /* 0x000fe4000001142d */
[----:B------:R-:W-:-:S02]  /*0790*/  LEA.HI R56, R51, R51, RZ, 0x4 ;  /* 0x0000003333387211 */ /* 0x000fc400078f20ff */
[----:B------:R-:W-:Y:S02]  /*07a0*/  LOP3.LUT R45, R55, 0xffff0, RZ, 0xc0, !PT ;  /* 0x000ffff0372d7812 */ /* 0x000fe400078ec0ff */
[----:B------:R-:W-:Y:S02]  /*07b0*/  SHF.R.S32.HI R53, RZ, 0x4, R43 ;  /* 0x00000004ff357819 */ /* 0x000fe4000001142b */
[----:B------:R-:W-:Y:S01]  /*07c0*/  LEA.HI R54, R50, R50, RZ, 0x4 ;  /* 0x0000003232367211 */ /* 0x000fe200078f20ff */
[----:B------:R-:W-:Y:S01]  /*07d0*/  IMAD.IADD R45, R52, 0x1, -R45 ;  /* 0x00000001342d7824 */ /* 0x000fe200078e0a2d */
[----:B------:R-:W-:Y:S02]  /*07e0*/  LOP3.LUT R56, R56, 0xffff0, RZ, 0xc0, !PT ;  /* 0x000ffff038387812 */ /* 0x000fe400078ec0ff */
[----:B------:R-:W-:Y:S02]  /*07f0*/  LEA.HI R52, R53, R53, RZ, 0x4 ;  /* 0x0000003535347211 */ /* 0x000fe400078f20ff */
[----:B------:R-:W-:Y:S01]  /*0800*/  LOP3.LUT R55, R54, 0xffff0, RZ, 0xc0, !PT ;  /* 0x000ffff036377812 */ /* 0x000fe200078ec0ff */
[----:B------:R-:W-:Y:S01]  /*0810*/  IMAD.IADD R43, R51, 0x1, -R56 ;  /* 0x00000001332b7824 */ /* 0x000fe200078e0a38 */
[----:B------:R-:W-:-:S02]  /*0820*/  SHF.R.S32.HI R54, RZ, 0x4, R22 ;  /* 0x00000004ff367819 */ /* 0x000fc40000011416 */
[----:B------:R-:W-:Y:S01]  /*0830*/  SHF.R.S32.HI R51, RZ, 0x4, R28 ;  /* 0x00000004ff337819 */ /* 0x000fe2000001141c */
[----:B------:R-:W-:Y:S01]  /*0840*/  IMAD.IADD R28, R50, 0x1, -R55 ;  /* 0x00000001321c7824 */ /* 0x000fe200078e0a37 */
[----:B------:R-:W-:Y:S02]  /*0850*/  LOP3.LUT R22, R52, 0xffff0, RZ, 0xc0, !PT ;  /* 0x000ffff034167812 */ /* 0x000fe400078ec0ff */
[----:B------:R-:W-:Y:S02]  /*0860*/  LEA.HI R52, R54, R54, RZ, 0x4 ;  /* 0x0000003636347211 */ /* 0x000fe400078f20ff */
[----:B------:R-:W-:Y:S01]  /*0870*/  LEA.HI R50, R51, R51, RZ, 0x4 ;  /* 0x0000003333327211 */ /* 0x000fe200078f20ff */
[----:B------:R-:W-:Y:S01]  /*0880*/  IMAD.IADD R22, R53, 0x1, -R22 ;  /* 0x0000000135167824 */ /* 0x000fe200078e0a16 */
[----:B------:R-:W-:Y:S02]  /*0890*/  SHF.R.S32.HI R58, RZ, 0x4, R16 ;  /* 0x00000004ff3a7819 */ /* 0x000fe40000011410 */
[----:B------:R-:W-:-:S02]  /*08a0*/  LOP3.LUT R53, R52, 0xffff0, RZ, 0xc0, !PT ;  /* 0x000ffff034357812 */ /* 0x000fc400078ec0ff */
[----:B------:R-:W-:Y:S02]  /*08b0*/  LOP3.LUT R16, R50, 0xffff0, RZ, 0xc0, !PT ;  /* 0x000ffff032107812 */ /* 0x000fe400078ec0ff */
[----:B------:R-:W-:Y:S01]  /*08c0*/  SHF.R.S32.HI R52, RZ, 0x4, R11 ;  /* 0x00000004ff347819 */ /* 0x000fe2000001140b */
[----:B------:R-:W-:Y:S01]  /*08d0*/  IMAD.IADD R11, R54, 0x1, -R53 ;  /* 0x00000001360b7824 */ /* 0x000fe200078e0a35 */
[----:B------:R-:W-:Y:S01]  /*08e0*/  LEA.HI R50, R58, R58, RZ, 0x4 ;  /* 0x0000003a3a327211 */ /* 0x000fe200078f20ff */
[----:B------:R-:W-:Y:S01]  /*08f0*/  IMAD.IADD R16, R51, 0x1, -R16 ;  /* 0x0000000133107824 */ /* 0x000fe200078e0a10 */
[----:B------:R-:W-:Y:S02]  /*0900*/  LEA.HI R53, R52, R52, RZ, 0x4 ;  /* 0x0000003434357211 */ /* 0x000fe400078f20ff */
[----:B------:R-:W-:Y:S02]  /*0910*/  LOP3.LUT R55, R50, 0xffff0, RZ, 0xc0, !PT ;  /* 0x000ffff032377812 */ /* 0x000fe400078ec0ff */
[----:B------:R-:W-:-:S02]  /*0920*/  SHF.R.S32.HI R51, RZ, 0x4, R48 ;  /* 0x00000004ff337819 */ /* 0x000fc40000011430 */
[----:B------:R-:W-:Y:S01]  /*0930*/  SHF.R.S32.HI R50, RZ, 0x4, R40 ;  /* 0x00000004ff327819 */ /* 0x000fe20000011428 */
[----:B------:R-:W-:Y:S01]  /*0940*/  IMAD.IADD R58, R58, 0x1, -R55 ;  /* 0x000000013a3a7824 */ /* 0x000fe200078e0a37 */
[----:B------:R-:W-:Y:S02]  /*0950*/  LOP3.LUT R53, R53, 0xffff0, RZ, 0xc0, !PT ;  /* 0x000ffff035357812 */ /* 0x000fe400078ec0ff */
[----:B------:R-:W-:Y:S02]  /*0960*/  LEA.HI R54, R51, R51, RZ, 0x4 ;  /* 0x0000003333367211 */ /* 0x000fe400078f20ff */
[----:B------:R-:W-:Y:S01]  /*0970*/  SHF.R.S32.HI R48, RZ, 0x4, R25 ;  /* 0x00000004ff307819 */ /* 0x000fe20000011419 */
[----:B------:R-:W-:Y:S01]  /*0980*/  IMAD.IADD R40, R52, 0x1, -R53 ;  /* 0x0000000134287824 */ /* 0x000fe200078e0a35 */
[----:B------:R-:W-:Y:S02]  /*0990*/  LEA.HI R55, R50, R50, RZ, 0x4 ;  /* 0x0000003232377211 */ /* 0x000fe400078f20ff */
[----:B------:R-:W-:-:S02]  /*09a0*/  LOP3.LUT R54, R54, 0xffff0, RZ, 0xc0, !PT ;  /* 0x000ffff036367812 */ /* 0x000fc400078ec0ff */
[----:B------:R-:W-:Y:S02]  /*09b0*/  LEA.HI R53, R48, R48, RZ, 0x4 ;  /* 0x0000003030357211 */ /* 0x000fe400078f20ff */
[----:B------:R-:W-:Y:S01]  /*09c0*/  LOP3.LUT R55, R55, 0xffff0, RZ, 0xc0, !PT ;  /* 0x000ffff037377812 */ /* 0x000fe200078ec0ff */
[----:B------:R-:W-:Y:S01]  /*09d0*/  IMAD.IADD R25, R51, 0x1, -R54 ;  /* 0x0000000133197824 */ /* 0x000fe200078e0a36 */
[----:B------:R-:W-:Y:S02]  /*09e0*/  SHF.R.S32.HI R52, RZ, 0x4, R23 ;  /* 0x00000004ff347819 */ /* 0x000fe40000011417 */
[----:B------:R-:W-:Y:S01]  /*09f0*/  LOP3.LUT R53, R53, 0xffff0, RZ, 0xc0, !PT ;  /* 0x000ffff035357812 */ /* 0x000fe200078ec0ff */
[----:B------:R-:W-:Y:S01]  /*0a00*/  IMAD.IADD R23, R50, 0x1, -R55 ;  /* 0x0000000132177824 */ /* 0x000fe200078e0a37 */
[----:B------:R-:W-:Y:S01]  /*0a10*/  LEA.HI R54, R52, R52, RZ, 0x4 ;  /* 0x0000003434367211 */ /* 0x000fe200078f20ff */
[----:B------:R-:W-:Y:S01]  /*0a20*/  IMAD.SHL.U32 R25, R25, 0x1000, RZ ;  /* 0x0000100019197824 */ /* 0x000fe200078e00ff */
[----:B------:R-:W-:Y:S01]  /*0a30*/  SHF.R.S32.HI R51, RZ, 0x4, R17 ;  /* 0x00000004ff337819 */ /* 0x000fe20000011411 */
[----:B------:R-:W-:Y:S01]  /*0a40*/  IMAD.IADD R17, R48, 0x1, -R53 ;  /* 0x0000000130117824 */ /* 0x000fe200078e0a35 */
[----:B------:R-:W-:-:S02]  /*0a50*/  SHF.R.S32.HI R50, RZ, 0x4, R10 ;  /* 0x00000004ff327819 */ /* 0x000fc4000001140a */
[----:B------:R-:W-:Y:S02]  /*0a60*/  LOP3.LUT R53, R54, 0xffff0, RZ, 0xc0, !PT ;  /* 0x000ffff036357812 */ /* 0x000fe400078ec0ff */
[----:B------:R-:W-:Y:S02]  /*0a70*/  LEA.HI R54, R51, R51, RZ, 0x4 ;  /* 0x0000003333367211 */ /* 0x000fe400078f20ff */
[----:B------:R-:W-:Y:S01]  /*0a80*/  LEA.HI R48, R50, R50, RZ, 0x4 ;  /* 0x0000003232307211 */ /* 0x000fe200078f20ff */
[----:B------:R-:W-:Y:S01]  /*0a90*/  IMAD.IADD R10, R52, 0x1, -R53 ;  /* 0x00000001340a7824 */ /* 0x000fe200078e0a35 */
[----:B------:R-:W-:Y:S02]  /*0aa0*/  SHF.R.S32.HI R56, RZ, 0x4, R6 ;  /* 0x00000004ff387819 */ /* 0x000fe40000011406 */
[----:B------:R-:W-:Y:S02]  /*0ab0*/  LOP3.LUT R54, R54, 0xffff0, RZ, 0xc0, !PT ;  /* 0x000ffff036367812 */ /* 0x000fe400078ec0ff */
[----:B------:R-:W-:-:S02]  /*0ac0*/  LOP3.LUT R53, R48, 0xffff0, RZ, 0xc0, !PT ;  /* 0x000ffff030357812 */ /* 0x000fc400078ec0ff */
[----:B------:R-:W-:Y:S02]  /*0ad0*/  LEA.HI R48, R56, R56, RZ, 0x4 ;  /* 0x0000003838307211 */ /* 0x000fe400078f20ff */
[----:B------:R-:W-:Y:S01]  /*0ae0*/  SHF.R.S32.HI R61, RZ, 0x8, R5 ;  /* 0x00000008ff3d7819 */ /* 0x000fe20000011405 */
[----:B------:R-:W-:Y:S01]  /*0af0*/  IMAD.IADD R5, R51, 0x1, -R54 ;  /* 0x0000000133057824 */ /* 0x000fe200078e0a36 */
[----:B------:R-:W-:Y:S01]  /*0b00*/  LOP3.LUT R51, R48, 0xffff0, RZ, 0xc0, !PT ;  /* 0x000ffff030337812 */ /* 0x000fe200078ec0ff */
[----:B------:R-:W-:Y:S01]  /*0b10*/  IMAD.IADD R6, R50, 0x1, -R53 ;  /* 0x0000000132067824 */ /* 0x000fe200078e0a35 */
[----:B------:R-:W-:Y:S01]  /*0b20*/  SHF.R.S32.HI R47, RZ, 0x8, R47 ;  /* 0x00000008ff2f7819 */ /* 0x000fe2000001142f */
[----:B------:R-:W-:Y:S01]  /*0b30*/  IMAD.SHL.U32 R54, R4, 0x100, RZ ;  /* 0x0000010004367824 */ /* 0x000fe200078e00ff */
[----:B------:R-:W-:Y:S01]  /*0b40*/  LEA.HI R48, R61, R61, RZ, 0x8 ;  /* 0x0000003d3d307211 */ /* 0x000fe200078f40ff */
[----:B------:R-:W-:Y:S01]  /*0b50*/  IMAD.IADD R56, R56, 0x1, -R51 ;  /* 0x0000000138387824 */ /* 0x000fe200078e0a33 */
[----:B------:R-:W-:-:S02]  /*0b60*/  SHF.R.S32.HI R44, RZ, 0x8, R44 ;  /* 0x00000008ff2c7819 */ /* 0x000fc4000001142c */
[----:B------:R-:W-:Y:S02]  /*0b70*/  LEA.HI R52, R47, R47, RZ, 0x8 ;  /* 0x0000002f2f347211 */ /* 0x000fe400078f40ff */
[----:B------:R-:W-:Y:S02]  /*0b80*/  LOP3.LUT R50, R48, 0xffffff00, RZ, 0xc0, !PT ;  /* 0xffffff0030327812 */ /* 0x000fe400078ec0ff */
[----:B------:R-:W-:Y:S02]  /*0b90*/  LEA.HI R51, R44, R44, RZ, 0x8 ;  /* 0x0000002c2c337211 */ /* 0x000fe400078f40ff */
[----:B------:R-:W-:Y:S01]  /*0ba0*/  SHF.R.S32.HI R48, RZ, 0x8, R32 ;  /* 0x00000008ff307819 */ /* 0x000fe20000011420 */
[----:B------:R-:W-:Y:S01]  /*0bb0*/  IMAD.IADD R61, R61, 0x1, -R50 ;  /* 0x000000013d3d7824 */ /* 0x000fe200078e0a32 */
[----:B------:R-:W-:Y:S02]  /*0bc0*/  LOP3.LUT R32, R52, 0xffffff00, RZ, 0xc0, !PT ;  /* 0xffffff0034207812 */ /* 0x000fe400078ec0ff */
[----:B------:R-:W-:-:S02]  /*0bd0*/  LOP3.LUT R51, R51, 0xffffff00, RZ, 0xc0, !PT ;  /* 0xffffff0033337812 */ /* 0x000fc400078ec0ff */
[----:B------:R-:W-:Y:S01]  /*0be0*/  LEA.HI R52, R48, R48, RZ, 0x8 ;  /* 0x0000003030347211 */ /* 0x000fe200078f40ff */
[----:B------:R-:W-:Y:S01]  /*0bf0*/  IMAD.IADD R32, R47, 0x1, -R32 ;  /* 0x000000012f207824 */ /* 0x000fe200078e0a20 */
[----:B------:R-:W-:Y:S01]  /*0c00*/  SHF.R.S32.HI R50, RZ, 0x8, R29 ;  /* 0x00000008ff327819 */ /* 0x000fe2000001141d */
[----:B------:R-:W-:Y:S01]  /*0c10*/  IMAD.IADD R29, R44, 0x1, -R51 ;  /* 0x000000012c1d7824 */ /* 0x000fe200078e0a33 */
[----:B------:R-:W-:Y:S02]  /*0c20*/  LOP3.LUT R47, R52, 0xffffff00, RZ, 0xc0, !PT ;  /* 0xffffff00342f7812 */ /* 0x000fe400078ec0ff */
[----:B------:R-:W-:Y:S02]  /*0c30*/  LEA.HI R51, R50, R50, RZ, 0x8 ;  /* 0x0000003232337211 */ /* 0x000fe400078f40ff */
[----:B------:R-:W-:Y:S01]  /*0c40*/  SHF.R.S32.HI R44, RZ, 0x8, R24 ;  /* 0x00000008ff2c7819 */ /* 0x000fe20000011418 */
[----:B------:R-:W-:Y:S01]  /*0c50*/  IMAD.IADD R24, R48, 0x1, -R47 ;  /* 0x0000000130187824 */ /* 0x000fe200078e0a2f */
[----:B------:R-:W-:-:S02]  /*0c60*/  SHF.R.S32.HI R41, RZ, 0x8, R41 ;  /* 0x00000008ff297819 */ /* 0x000fc40000011429 */
[----:B------:R-:W-:Y:S02]  /*0c70*/  LOP3.LUT R47, R51, 0xffffff00, RZ, 0xc0, !PT ;  /* 0xffffff00332f7812 */ /* 0x000fe400078ec0ff */
[----:B------:R-:W-:Y:S02]  /*0c80*/  LEA.HI R52, R41, R41, RZ, 0x8 ;  /* 0x0000002929347211 */ /* 0x000fe400078f40ff */
[----:B------:R-:W-:Y:S01]  /*0c90*/  SHF.R.S32.HI R51, RZ, 0x8, R18 ;  /* 0x00000008ff337819 */ /* 0x000fe20000011412 */
[----:B------:R-:W-:Y:S01]  /*0ca0*/  IMAD.IADD R18, R50, 0x1, -R47 ;  /* 0x0000000132127824 */ /* 0x000fe200078e0a2f */
[----:B------:R-:W-:Y:S02]  /*0cb0*/  LEA.HI R48, R44, R44, RZ, 0x8 ;  /* 0x0000002c2c307211 */ /* 0x000fe400078f40ff */
[----:B------:R-:W-:Y:S02]  /*0cc0*/  LOP3.LUT R52, R52, 0xffffff00, RZ, 0xc0, !PT ;  /* 0xffffff0034347812 */ /* 0x000fe400078ec0ff */
[----:B------:R-:W-:-:S02]  /*0cd0*/  LEA.HI R50, R51, R51, RZ, 0x8 ;  /* 0x0000003333327211 */ /* 0x000fc400078f40ff */
[----:B------:R-:W-:Y:S01]  /*0ce0*/  LOP3.LUT R47, R48, 0xffffff00, RZ, 0xc0, !PT ;  /* 0xffffff00302f7812 */ /* 0x000fe200078ec0ff */
[----:B------:R-:W-:Y:S01]  /*0cf0*/  IMAD.IADD R59, R41, 0x1, -R52 ;  /* 0x00000001293b7824 */ /* 0x000fe200078e0a34 */
[----:B------:R-:W-:Y:S02]  /*0d00*/  SHF.R.S32.HI R48, RZ, 0x8, R8 ;  /* 0x00000008ff307819 */ /* 0x000fe40000011408 */
[----:B------:R-:W-:Y:S01]  /*0d10*/  LOP3.LUT R50, R50, 0xffffff00, RZ, 0xc0, !PT ;  /* 0xffffff0032327812 */ /* 0x000fe200078ec0ff */
[----:B------:R-:W-:Y:S01]  /*0d20*/  IMAD.IADD R8, R44, 0x1, -R47 ;  /* 0x000000012c087824 */ /* 0x000fe200078e0a2f */
[----:B------:R-:W-:Y:S02]  /*0d30*/  LEA.HI R41, R48, R48, RZ, 0x8 ;  /* 0x0000003030297211 */ /* 0x000fe400078f40ff */
        /* <DEDUP_REMOVED lines=10> */
[----:B------:R-:W-:Y:S01]  /*0de0*/  LEA.HI R50, R41, R41, RZ, 0x8 ;  /* 0x0000002929327211 */ /* 0x000fe200078f40ff */
[----:B------:R-:W-:Y:S01]  /*0df0*/  IMAD.IADD R26, R47, 0x1, -R26 ;  /* 0x000000012f1a7824 */ /* 0x000fe200078e0a1a */
[----:B------:R-:W-:Y:S01]  /*0e00*/  SHF.R.S32.HI R48, RZ, 0x8, R20 ;  /* 0x00000008ff307819 */ /* 0x000fe20000011414 */
[----:B------:R-:W-:Y:S01]  /*0e10*/  IMAD.IADD R20, R44, 0x1, -R51 ;  /* 0x000000012c147824 */ /* 0x000fe200078e0a33 */
[----:B------:R-:W-:Y:S01]  /*0e20*/  LOP3.LUT R50, R50, 0xffffff00, RZ, 0xc0, !PT ;  /* 0xffffff0032327812 */ /* 0x000fe200078ec0ff */
[----:B------:R-:W-:Y:S01]  /*0e30*/  IMAD.SHL.U32 R51, R40, 0x1000, RZ ;  /* 0x0000100028337824 */ /* 0x000fe200078e00ff */
        /* <DEDUP_REMOVED lines=8> */
[----:B------:R-:W-:Y:S02]  /*0ec0*/  LOP3.LUT R35, R35, 0xffffff00, RZ, 0xc0, !PT ;  /* 0xffffff0023237812 */ /* 0x000fe400078ec0ff */
[----:B------:R-:W-:Y:S02]  /*0ed0*/  LEA.HI R47, R41, R41, RZ, 0x8 ;  /* 0x00000029292f7211 */ /* 0x000fe400078f40ff */
[----:B------:R-:W-:Y:S01]  /*0ee0*/  LOP3.LUT R39, R39, 0xffff0000, RZ, 0xc0, !PT ;  /* 0xffff000027277812 */ /* 0x000fe200078ec0ff */
[----:B------:R-:W-:Y:S01]  /*0ef0*/  IMAD.IADD R35, R44, 0x1, -R35 ;  /* 0x000000012c237824 */ /* 0x000fe200078e0a23 */
[----:B------:R-:W-:-:S02]  /*0f00*/  LOP3.LUT R44, R47, 0xffffff00, RZ, 0xc0, !PT ;  /* 0xffffff002f2c7812 */ /* 0x000fc400078ec0ff */
[----:B------:R-:W-:Y:S02]  /*0f10*/  LOP3.LUT R3, R3, 0xffff0000, RZ, 0xc0, !PT ;  /* 0xffff000003037812 */ /* 0x000fe400078ec0ff */
[C---:B------:R-:W-:Y:S01]  /*0f20*/  LOP3.LUT R47, R54.reuse, R51, RZ, 0xfc, !PT ;  /* 0x00000033362f7212 */ /* 0x040fe200078efcff */
[----:B------:R-:W-:Y:S01]  /*0f30*/  IMAD.IADD R40, R41, 0x1, -R44 ;  /* 0x0000000129287824 */ /* 0x000fe200078e0a2c */
[C---:B------:R-:W-:Y:S01]  /*0f40*/  LOP3.LUT R52, R54.reuse, 0x20800, RZ, 0xfc, !PT ;  /* 0x0002080036347812 */ /* 0x040fe200078efcff */
[----:B------:R-:W-:Y:S01]  /*0f50*/  IMAD.IADD R44, R39, 0x1, R38 ;  /* 0x00000001272c7824 */ /* 0x000fe200078e0226 */
[----:B------:R-:W-:Y:S01]  /*0f60*/  LOP3.LUT R19, R19, 0xffff0000, RZ, 0xc0, !PT ;  /* 0xffff000013137812 */ /* 0x000fe200078ec0ff */
[----:B------:R-:W-:Y:S01]  /*0f70*/  IMAD.IADD R48, R3, 0x1, R26 ;  /* 0x0000000103307824 */ /* 0x000fe200078e021a */
[----:B------:R-:W-:Y:S01]  /*0f80*/  LOP3.LUT R39, R54, R25, RZ, 0xfc, !PT ;  /* 0x0000001936277212 */ /* 0x000fe200078efcff */
[----:B------:R-:W-:Y:S01]  /*0f90*/  IMAD.SHL.U32 R41, R23, 0x1000, RZ ;  /* 0x0000100017297824 */ /* 0x000fe200078e00ff */
[----:B------:R-:W-:-:S02]  /*0fa0*/  IADD3 R47, R44, 0x800, R47 ;  /* 0x000008002c2f7810 */ /* 0x000fc40007ffe02f */
[----:B------:R-:W-:Y:S01]  /*0fb0*/  IADD3 R3, R51, R44, R52 ;  /* 0x0000002c33037210 */ /* 0x000fe20007ffe034 */
[----:B------:R-:W-:Y:S01]  /*0fc0*/  IMAD.IADD R44, R19, 0x1, R20 ;  /* 0x00000001132c7824 */ /* 0x000fe200078e0214 */
[--C-:B------:R-:W-:Y:S01]  /*0fd0*/  IADD3 R23, R25, R48, R52.reuse ;  /* 0x0000003019177210 */ /* 0x100fe20007ffe034 */
[----:B------:R-:W-:Y:S01]  /*0fe0*/  IMAD.SHL.U32 R51, R17, 0x1000, RZ ;  /* 0x0000100011337824 */ /* 0x000fe200078e00ff */
[----:B------:R-:W-:Y:S02]  /*0ff0*/  LOP3.LUT R25, R54, R41, RZ, 0xfc, !PT ;  /* 0x0000002936197212 */ /* 0x000fe400078efcff */
[----:B------:R-:W-:Y:S02]  /*1000*/  IADD3 R17, R41, R44, R52 ;  /* 0x0000002c29117210 */ /* 0x000fe40007ffe034 */
[----:B------:R-:W-:Y:S02]  /*1010*/  IADD3 R25, R44, 0x800, R25 ;  /* 0x000008002c197810 */ /* 0x000fe40007ffe019 */
[----:B------:R-:W-:-:S02]  /*1020*/  LOP3.LUT R44, R9, 0xffff0000, RZ, 0xc0, !PT ;  /* 0xffff0000092c7812 */ /* 0x000fc400078ec0ff */
[----:B------:R-:W-:Y:S02]  /*1030*/  LOP3.LUT R53, R12, 0xffff0000, RZ, 0xc0, !PT ;  /* 0xffff00000c357812 */ /* 0x000fe400078ec0ff */
[----:B------:R-:W-:Y:S01]  /*1040*/  LEA.HI R50, R57, R57, RZ, 0x8 ;  /* 0x0000003939327211 */ /* 0x000fe200078f40ff */
[----:B------:R-:W-:Y:S01]  /*1050*/  IMAD.IADD R41, R44, 0x1, R61 ;  /* 0x000000012c297824 */ /* 0x000fe200078e023d */
[----:B------:R-:W-:Y:S01]  /*1060*/  LOP3.LUT R44, R31, 0xffff0000, RZ, 0xc0, !PT ;  /* 0xffff00001f2c7812 */ /* 0x000fe200078ec0ff */
[----:B------:R-:W-:Y:S01]  /*1070*/  IMAD.IADD R12, R53, 0x1, R14 ;  /* 0x00000001350c7824 */ /* 0x000fe200078e020e */
[----:B------:R-:W-:Y:S02]  /*1080*/  LOP3.LUT R31, R30, 0xffff0000, RZ, 0xc0, !PT ;  /* 0xffff00001e1f7812 */ /* 0x000fe400078ec0ff */
[----:B------:R-:W-:Y:S01]  /*1090*/  LOP3.LUT R27, R27, 0xffff0000, RZ, 0xc0, !PT ;  /* 0xffff00001b1b7812 */ /* 0x000fe200078ec0ff */
[----:B------:R-:W-:Y:S01]  /*10a0*/  IMAD.IADD R44, R44, 0x1, R29 ;  /* 0x000000012c2c7824 */ /* 0x000fe200078e021d */
[----:B------:R-:W-:Y:S01]  /*10b0*/  LOP3.LUT R50, R50, 0xffffff00, RZ, 0xc0, !PT ;  /* 0xffffff0032327812 */ /* 0x000fe200078ec0ff */
[----:B------:R-:W-:Y:S01]  /*10c0*/  IMAD.IADD R31, R31, 0x1, R32 ;  /* 0x000000011f1f7824 */ /* 0x000fe200078e0220 */
[----:B------:R-:W-:Y:S01]  /*10d0*/  IADD3 R39, R48, 0x800, R39 ;  /* 0x0000080030277810 */ /* 0x000fe20007ffe027 */
[C---:B------:R-:W-:Y:S01]  /*10e0*/  IMAD.IADD R48, R54.reuse, 0x1, R41 ;  /* 0x0000000136307824 */ /* 0x040fe200078e0229 */
[C---:B------:R-:W-:Y:S01]  /*10f0*/  LOP3.LUT R19, R54.reuse, R51, RZ, 0xfc, !PT ;  /* 0x0000003336137212 */ /* 0x040fe200078efcff */
[C---:B------:R-:W-:Y:S01]  /*1100*/  IMAD.IADD R30, R54.reuse, 0x1, R31 ;  /* 0x00000001361e7824 */ /* 0x040fe200078e021f */
[----:B------:R-:W-:Y:S01]  /*1110*/  LOP3.LUT R9, R54, 0x20000, RZ, 0xfc, !PT ;  /* 0x0002000036097812 */ /* 0x000fe200078efcff */
[----:B------:R-:W-:Y:S01]  /*1120*/  IMAD.IADD R27, R27, 0x1, R24 ;  /* 0x000000011b1b7824 */ /* 0x000fe200078e0218 */
[----:B------:R-:W-:Y:S01]  /*1130*/  LOP3.LUT R21, R21, 0xffff0000, RZ, 0xc0, !PT ;  /* 0xffff000015157812 */ /* 0x000fe200078ec0ff */
[----:B------:R-:W-:Y:S01]  /*1140*/  IMAD.IADD R57, R57, 0x1, -R50 ;  /* 0x0000000139397824 */ /* 0x000fe200078e0a32 */
[----:B------:R-:W-:Y:S01]  /*1150*/  IADD3 R19, R12, 0x800, R19 ;  /* 0x000008000c137810 */ /* 0x000fe20007ffe013 */
[----:B------:R-:W-:Y:S01]  /*1160*/  IMAD.IADD R50, R41, 0x1, R9 ;  /* 0x0000000129327824 */ /* 0x000fe200078e0209 */
[----:B------:R-:W-:Y:S01]  /*1170*/  IADD3 R12, R51, R12, R52 ;  /* 0x0000000c330c7210 */ /* 0x000fe20007ffe034 */
[----:B------:R-:W-:Y:S01]  /*1180*/  IMAD R55, R49, 0x1000, R48 ;  /* 0x0000100031377824 */ /* 0x000fe200078e0230 */
[----:B------:R-:W-:Y:S01]  /*1190*/  LOP3.LUT R15, R15, 0xffff0000, RZ, 0xc0, !PT ;  /* 0xffff00000f0f7812 */ /* 0x000fe200078ec0ff */
[----:B------:R-:W-:-:S02]  /*11a0*/  IMAD.IADD R48, R54, 0x1, R44 ;  /* 0x0000000136307824 */ /* 0x000fc400078e022c */
[----:B------:R-:W-:Y:S01]  /*11b0*/  IMAD R51, R43, 0x1000, R30 ;  /* 0x000010002b337824 */ /* 0x000fe200078e021e */
[----:B------:R-:W-:Y:S01]  /*11c0*/  LOP3.LUT R30, R13, 0xffff0000, RZ, 0xc0, !PT ;  /* 0xffff00000d1e7812 */ /* 0x000fe200078ec0ff */
[----:B------:R-:W-:Y:S02]  /*11d0*/  IMAD.IADD R41, R54, 0x1, R27 ;  /* 0x0000000136297824 */ /* 0x000fe400078e021b */
[--C-:B------:R-:W-:Y:S02]  /*11e0*/  IMAD.IADD R44, R44, 0x1, R9.reuse ;  /* 0x000000012c2c7824 */ /* 0x100fe400078e0209 */
[----:B------:R-:W-:Y:S02]  /*11f0*/  IMAD.IADD R27, R27, 0x1, R9 ;  /* 0x000000011b1b7824 */ /* 0x000fe400078e0209 */
[----:B------:R-:W-:Y:S02]  /*1200*/  IMAD.IADD R21, R21, 0x1, R18 ;  /* 0x0000000115157824 */ /* 0x000fe400078e0212 */
[----:B------:R-:W-:-:S02]  /*1210*/  IMAD R53, R45, 0x1000, R48 ;  /* 0x000010002d357824 */ /* 0x000fc400078e0230 */
[C---:B------:R-:W-:Y:S02]  /*1220*/  IMAD R41, R28.reuse, 0x1000, R41 ;  /* 0x000010001c297824 */ /* 0x040fe400078e0229 */
[----:B------:R-:W-:Y:S02]  /*1230*/  IMAD R45, R45, 0x1000, R44 ;  /* 0x000010002d2d7824 */ /* 0x000fe400078e022c */
[----:B------:R-:W-:Y:S02]  /*1240*/  IMAD R28, R28, 0x1000, R27 ;  /* 0x000010001c1c7824 */ /* 0x000fe400078e021b */
[----:B------:R-:W-:Y:S02]  /*1250*/  IMAD.IADD R44, R31, 0x1, R9 ;  /* 0x000000011f2c7824 */ /* 0x000fe400078e0209 */
[----:B------:R-:W-:Y:S02]  /*1260*/  IMAD.IADD R27, R54, 0x1, R21 ;  /* 0x00000001361b7824 */ /* 0x000fe400078e0215 */
[----:B------:R-:W-:-:S02]  /*1270*/  IMAD.IADD R13, R30, 0x1, R59 ;  /* 0x000000011e0d7824 */ /* 0x000fc400078e023b */
[----:B------:R-:W-:Y:S01]  /*1280*/  IMAD.IADD R21, R21, 0x1, R9 ;  /* 0x0000000115157824 */ /* 0x000fe200078e0209 */
[----:B------:R-:W1:Y:S01]  /*1290*/  LDC.64 R30, c[0x0][0x218] ;  /* 0x00008600ff1e7b82 */ /* 0x000e620000000a00 */
[----:B------:R-:W-:Y:S02]  /*12a0*/  IMAD.IADD R15, R15, 0x1, R8 ;  /* 0x000000010f0f7824 */ /* 0x000fe400078e0208 */
[C---:B------:R-:W-:Y:S02]  /*12b0*/  IMAD R27, R22.reuse, 0x1000, R27 ;  /* 0x00001000161b7824 */ /* 0x040fe400078e021b */
[----:B------:R-:W-:Y:S02]  /*12c0*/  IMAD R22, R22, 0x1000, R21 ;  /* 0x0000100016167824 */ /* 0x000fe400078e0215 */
[----:B------:R-:W-:Y:S02]  /*12d0*/  IMAD.IADD R21, R54, 0x1, R15 ;  /* 0x0000000136157824 */ /* 0x000fe400078e020f */
[----:B------:R-:W-:-:S02]  /*12e0*/  IMAD R43, R43, 0x1000, R44 ;  /* 0x000010002b2b7824 */ /* 0x000fc400078e022c */
[----:B------:R-:W-:Y:S02]  /*12f0*/  IMAD.IADD R15, R15, 0x1, R9 ;  /* 0x000000010f0f7824 */ /* 0x000fe400078e0209 */
[----:B------:R-:W-:Y:S02]  /*1300*/  IMAD.IADD R44, R54, 0x1, R13 ;  /* 0x00000001362c7824 */ /* 0x000fe400078e020d */
[C---:B------:R-:W-:Y:S02]  /*1310*/  IMAD R21, R16.reuse, 0x1000, R21 ;  /* 0x0000100010157824 */ /* 0x040fe400078e0215 */
[----:B------:R-:W-:Y:S02]  /*1320*/  IMAD R16, R16, 0x1000, R15 ;  /* 0x0000100010107824 */ /* 0x000fe400078e020f */
[----:B------:R-:W-:Y:S01]  /*1330*/  IMAD R15, R11, 0x1000, R44 ;  /* 0x000010000b0f7824 */ /* 0x000fe200078e022c */
[----:B------:R-:W-:Y:S01]  /*1340*/  LOP3.LUT R44, R7, 0xffff0000, RZ, 0xc0, !PT ;  /* 0xffff0000072c7812 */ /* 0x000fe200078ec0ff */
[----:B------:R-:W-:-:S02]  /*1350*/  IMAD.SHL.U32 R7, R10, 0x1000, RZ ;  /* 0x000010000a077824 */ /* 0x000fc400078e00ff */
[----:B------:R-:W-:Y:S02]  /*1360*/  IMAD.IADD R48, R13, 0x1, R9 ;  /* 0x000000010d307824 */ /* 0x000fe400078e0209 */
[----:B------:R-:W-:Y:S01]  /*1370*/  IMAD.IADD R44, R44, 0x1, R33 ;  /* 0x000000012c2c7824 */ /* 0x000fe200078e0221 */
[----:B------:R-:W-:Y:S01]  /*1380*/  LOP3.LUT R13, R54, R7, RZ, 0xfc, !PT ;  /* 0x00000007360d7212 */ /* 0x000fe200078efcff */
[----:B-1----:R-:W-:-:S03]  /*1390*/  IMAD.WIDE R60, R61, 0x4, R30 ;  /* 0x000000043d3c7825 */ /* 0x002fc600078e021e */
[----:B------:R-:W-:Y:S01]  /*13a0*/  IADD3 R10, R7, R44, R52 ;  /* 0x0000002c070a7210 */ /* 0x000fe20007ffe034 */
[----:B------:R-:W-:Y:S01]  /*13b0*/  IMAD.MOV.U32 R7, RZ, RZ, RZ ;  /* 0x000000ffff077224 */ /* 0x000fe200078e00ff */
[----:B------:R-:W-:Y:S01]  /*13c0*/  LOP3.LUT R42, R42, 0xffff0000, RZ, 0xc0, !PT ;  /* 0xffff00002a2a7812 */ /* 0x000fe200078ec0ff */
[----:B------:R-:W-:Y:S01]  /*13d0*/  IMAD R49, R49, 0x1000, R50 ;  /* 0x0000100031317824 */ /* 0x000fe200078e0232 */
[----:B------:R-:W-:Y:S01]  /*13e0*/  IADD3 R13, R44, 0x800, R13 ;  /* 0x000008002c0d7810 */ /* 0x000fe20007ffe00d */
[----:B------:R-:W-:Y:S02]  /*13f0*/  IMAD.MOV.U32 R50, RZ, RZ, RZ ;  /* 0x000000ffff327224 */ /* 0x000fe400078e00ff */
[----:B------:R1:W2:Y:S01]  /*1400*/  @!P1 LDG.E.EL R7, desc[UR6][R60.64] ;  /* 0x000000063c079981 */ /* 0x0002a2000c2e1900 */
[----:B------:R-:W-:Y:S02]  /*1410*/  IMAD R11, R11, 0x1000, R48 ;  /* 0x000010000b0b7824 */ /* 0x000fe400078e0230 */
[----:B------:R-:W-:-:S02]  /*1420*/  IMAD.MOV.U32 R48, RZ, RZ, RZ ;  /* 0x000000ffff307224 */ /* 0x000fc400078e00ff */
[----:B-1----:R-:W-:-:S05]  /*1430*/  IMAD.WIDE R60, R40, 0x4, R30 ;  /* 0x00000004283c7825 */ /* 0x002fca00078e021e */
[----:B------:R1:W3:Y:S02]  /*1440*/  @!P1 LDG.E.EL R50, desc[UR6][R60.64] ;  /* 0x000000063c329981 */ /* 0x0002e4000c2e1900 */
[----:B-1----:R-:W-:-:S04]  /*1450*/  IMAD.WIDE R60, R29, 0x4, R30 ;  /* 0x000000041d3c7825 */ /* 0x002fc800078e021e */
[----:B------:R-:W-:Y:S01]  /*1460*/  IMAD.MOV.U32 R29, RZ, RZ, RZ ;  /* 0x000000ffff1d7224 */ /* 0x000fe200078e00ff */
[----:B------:R1:W4:Y:S01]  /*1470*/  @!P1 LDG.E.EL R48, desc[UR6][R60.64] ;  /* 0x000000063c309981 */ /* 0x000322000c2e1900 */
[----:B------:R-:W-:Y:S02]  /*1480*/  IMAD.IADD R44, R42, 0x1, R40 ;  /* 0x000000012a2c7824 */ /* 0x000fe400078e0228 */
[----:B------:R-:W-:Y:S02]  /*1490*/  IMAD.MOV.U32 R42, RZ, RZ, RZ ;  /* 0x000000ffff2a7224 */ /* 0x000fe400078e00ff */
[----:B-1----:R-:W-:-:S05]  /*14a0*/  IMAD.WIDE R60, R38, 0x4, R30 ;  /* 0x00000004263c7825 */ /* 0x002fca00078e021e */
[----:B------:R1:W5:Y:S01]  /*14b0*/  @!P1 LDG.E.EL R29, desc[UR6][R60.64] ;  /* 0x000000063c1d9981 */ /* 0x000362000c2e1900 */
[----:B------:R-:W-:Y:S02]  /*14c0*/  IMAD.MOV.U32 R38, RZ, RZ, RZ ;  /* 0x000000ffff267224 */ /* 0x000fe400078e00ff */
[----:B-1----:R-:W-:-:S05]  /*14d0*/  IMAD.WIDE R60, R32, 0x4, R30 ;  /* 0x00000004203c7825 */ /* 0x002fca00078e021e */
[----:B------:R1:W2:Y:S01]  /*14e0*/  @!P1 LDG.E.EL R42, desc[UR6][R60.64] ;  /* 0x000000063c2a9981 */ /* 0x0002a2000c2e1900 */
[----:B------:R-:W-:Y:S02]  /*14f0*/  IMAD.MOV.U32 R40, RZ, RZ, RZ ;  /* 0x000000ffff287224 */ /* 0x000fe400078e00ff */
[----:B-1----:R-:W-:-:S05]  /*1500*/  IMAD.WIDE R60, R26, 0x4, R30 ;  /* 0x000000041a3c7825 */ /* 0x002fca00078e021e */
[----:B------:R1:W2:Y:S02]  /*1510*/  @!P1 LDG.E.EL R38, desc[UR6][R60.64] ;  /* 0x000000063c269981 */ /* 0x0002a4000c2e1900 */
[----:B-1----:R-:W-:-:S04]  /*1520*/  IMAD.WIDE R60, R24, 0x4, R30 ;  /* 0x00000004183c7825 */ /* 0x002fc800078e021e */
[----:B------:R-:W-:Y:S01]  /*1530*/  IMAD.MOV.U32 R24, RZ, RZ, RZ ;  /* 0x000000ffff187224 */ /* 0x000fe200078e00ff */
[----:B------:R1:W2:Y:S01]  /*1540*/  @!P1 LDG.E.EL R40, desc[UR6][R60.64] ;  /* 0x000000063c289981 */ /* 0x0002a2000c2e1900 */
[----:B------:R-:W-:Y:S02]  /*1550*/  IMAD.MOV.U32 R26, RZ, RZ, RZ ;  /* 0x000000ffff1a7224 */ /* 0x000fe400078e00ff */
[----:B-1----:R-:W-:-:S05]  /*1560*/  IMAD.WIDE R60, R20, 0x4, R30 ;  /* 0x00000004143c7825 */ /* 0x002fca00078e021e */
[----:B------:R1:W2:Y:S02]  /*1570*/  @!P1 LDG.E.EL R24, desc[UR6][R60.64] ;  /* 0x000000063c189981 */ /* 0x0002a4000c2e1900 */
[----:B-1----:R-:W-:-:S04]  /*1580*/  IMAD.WIDE R60, R18, 0x4, R30 ;  /* 0x00000004123c7825 */ /* 0x002fc800078e021e */
[----:B------:R-:W-:Y:S01]  /*1590*/  IMAD.MOV.U32 R18, RZ, RZ, RZ ;  /* 0x000000ffff127224 */ /* 0x000fe200078e00ff */
[----:B------:R1:W2:Y:S01]  /*15a0*/  @!P1 LDG.E.EL R26, desc[UR6][R60.64] ;  /* 0x000000063c1a9981 */ /* 0x0002a2000c2e1900 */
[----:B------:R-:W-:-:S04]  /*15b0*/  IMAD.WIDE R32, R33, 0x4, R30 ;  /* 0x0000000421207825 */ /* 0x000fc800078e021e */
[----:B-1----:R-:W-:-:S05]  /*15c0*/  IMAD.WIDE R60, R14, 0x4, R30 ;  /* 0x000000040e3c7825 */ /* 0x002fca00078e021e */
[----:B------:R1:W2:Y:S01]  /*15d0*/  @!P1 LDG.E.EL R18, desc[UR6][R60.64] ;  /* 0x000000063c129981 */ /* 0x0002a2000c2e1900 */
[----:B------:R-:W-:Y:S02]  /*15e0*/  IMAD.MOV.U32 R14, RZ, RZ, RZ ;  /* 0x000000ffff0e7224 */ /* 0x000fe400078e00ff */
[----:B-1----:R-:W-:-:S04]  /*15f0*/  IMAD.WIDE R60, R8, 0x4, R30 ;  /* 0x00000004083c7825 */ /* 0x002fc800078e021e */
[----:B------:R-:W-:-:S06]  /*1600*/  IMAD.MOV.U32 R8, RZ, RZ, RZ ;  /* 0x000000ffff087224 */ /* 0x000fcc00078e00ff */
[----:B------:R1:W2:Y:S01]  /*1610*/  @!P1 LDG.E.EL R8, desc[UR6][R32.64] ;  /* 0x0000000620089981 */ /* 0x0002a2000c2e1900 */
[----:B------:R-:W-:Y:S01]  /*1620*/  IMAD.MOV.U32 R20, RZ, RZ, RZ ;  /* 0x000000ffff147224 */ /* 0x000fe200078e00ff */
[----:B------:R-:W-:Y:S02]  /*1630*/  LOP3.LUT R34, R34, 0xffff0000, RZ, 0xc0, !PT ;  /* 0xffff000022227812 */ /* 0x000fe400078ec0ff */
[----:B------:R-:W-:-:S03]  /*1640*/  LOP3.LUT R36, R36, 0xffff0000, RZ, 0xc0, !PT ;  /* 0xffff000024247812 */ /* 0x000fc600078ec0ff */
[----:B------:R1:W2:Y:S02]  /*1650*/  @!P1 LDG.E.EL R20, desc[UR6][R60.64] ;  /* 0x000000063c149981 */ /* 0x0002a4000c2e1900 */
[----:B-1----:R-:W-:-:S05]  /*1660*/  IMAD.WIDE R32, R59, 0x4, R30 ;  /* 0x000000043b207825 */ /* 0x002fca00078e021e */
[----:B------:R1:W2:Y:S01]  /*1670*/  @!P1 LDG.E.EL R14, desc[UR6][R32.64] ;  /* 0x00000006200e9981 */ /* 0x0002a2000c2e1900 */
[----:B------:R-:W-:Y:S01]  /*1680*/  IMAD.IADD R59, R34, 0x1, R35 ;  /* 0x00000001223b7824 */ /* 0x000fe200078e0223 */
[----:B0-----:R-:W-:Y:S01]  /*1690*/  CS2R R60, SRZ ;  /* 0x00000000003c7805 */ /* 0x001fe2000001ff00 */
[----:B------:R-:W-:-:S05]  /*16a0*/  IMAD.WIDE R34, R35, 0x4, R30 ;  /* 0x0000000423227825 */ /* 0x000fca00078e021e */
[----:B------:R0:W2:Y:S01]  /*16b0*/  @!P1 LDG.E.EL R60, desc[UR6][R34.64] ;  /* 0x00000006223c9981 */ /* 0x0000a2000c2e1900 */
[----:B-1----:R-:W1:Y:S01]  /*16c0*/  LDC.64 R32, c[0x0][0x210] ;  /* 0x00008400ff207b82 */ /* 0x002e620000000a00 */
[----:B------:R-:W-:Y:S01]  /*16d0*/  LOP3.LUT R4, R4, 0x8, RZ, 0xfc, !PT ;  /* 0x0000000804047812 */ /* 0x000fe200078efcff */
[----:B0-----:R-:W-:-:S04]  /*16e0*/  IMAD.IADD R34, R36, 0x1, R37 ;  /* 0x0000000124227824 */ /* 0x001fc800078e0225 */
[----:B------:R-:W-:Y:S02]  /*16f0*/  IMAD.IADD R35, R34, 0x1, R9 ;  /* 0x0000000122237824 */ /* 0x000fe400078e0209 */
[----:B------:R-:W-:Y:S02]  /*1700*/  IMAD.IADD R9, R54, 0x1, R34 ;  /* 0x0000000136097824 */ /* 0x000fe400078e0222 */
[----:B------:R-:W-:-:S04]  /*1710*/  IMAD.WIDE R36, R37, 0x4, R30 ;  /* 0x0000000425247825 */ /* 0x000fc800078e021e */
[----:B------:R-:W-:Y:S01]  /*1720*/  IMAD R44, R4, 0x100, R44 ;  /* 0x00000100042c7824 */ /* 0x000fe200078e022c */
[----:B------:R0:W2:Y:S01]  /*1730*/  @!P1 LDG.E.EL R61, desc[UR6][R36.64] ;  /* 0x00000006243d9981 */ /* 0x0000a2000c2e1900 */
[C---:B------:R-:W-:Y:S02]  /*1740*/  IMAD R9, R58.reuse, 0x1000, R9 ;  /* 0x000010003a097824 */ /* 0x040fe400078e0209 */
[----:B------:R-:W-:Y:S02]  /*1750*/  IMAD R58, R58, 0x1000, R35 ;  /* 0x000010003a3a7824 */ /* 0x000fe400078e0223 */
[----:B------:R-:W-:Y:S02]  /*1760*/  IMAD.MOV.U32 R4, RZ, RZ, RZ ;  /* 0x000000ffff047224 */ /* 0x000fe400078e00ff */
[----:B-1----:R-:W-:-:S04]  /*1770*/  IMAD.WIDE R34, R55, 0x4, R32 ;  /* 0x0000000437227825 */ /* 0x002fc800078e0220 */
[----:B------:R-:W-:Y:S01]  /*1780*/  IMAD.MOV.U32 R55, RZ, RZ, RZ ;  /* 0x000000ffff377224 */ /* 0x000fe200078e00ff */
[----:B------:R1:W2:Y:S01]  /*1790*/  @!P1 LDG.E.EL R4, desc[UR6][R34.64] ;  /* 0x0000000622049981 */ /* 0x0002a2000c2e1900 */
[----:B0-----:R-:W-:-:S04]  /*17a0*/  IMAD.WIDE R36, R49, 0x4, R32 ;  /* 0x0000000431247825 */ /* 0x001fc800078e0220 */
[----:B------:R-:W-:Y:S01]  /*17b0*/  IMAD.MOV.U32 R49, RZ, RZ, RZ ;  /* 0x000000ffff317224 */ /* 0x000fe200078e00ff */
[----:B------:R0:W2:Y:S01]  /*17c0*/  @!P1 LDG.E.EL R55, desc[UR6][R36.64] ;  /* 0x0000000624379981 */ /* 0x0000a2000c2e1900 */
[----:B-1----:R-:W-:-:S04]  /*17d0*/  IMAD.WIDE R34, R53, 0x4, R32 ;  /* 0x0000000435227825 */ /* 0x002fc800078e0220 */
[----:B------:R-:W-:Y:S01]  /*17e0*/  IMAD.MOV.U32 R53, RZ, RZ, RZ ;  /* 0x000000ffff357224 */ /* 0x000fe200078e00ff */
[----:B------:R1:W4:Y:S01]  /*17f0*/  @!P1 LDG.E.EL R49, desc[UR6][R34.64] ;  /* 0x0000000622319981 */ /* 0x000322000c2e1900 */
[----:B0-----:R-:W-:-:S04]  /*1800*/  IMAD.WIDE R36, R45, 0x4, R32 ;  /* 0x000000042d247825 */ /* 0x001fc800078e0220 */
[----:B------:R-:W-:Y:S01]  /*1810*/  IMAD.MOV.U32 R45, RZ, RZ, RZ ;  /* 0x000000ffff2d7224 */ /* 0x000fe200078e00ff */
[----:B------:R0:W5:Y:S01]  /*1820*/  @!P1 LDG.E.EL R53, desc[UR6][R36.64] ;  /* 0x0000000624359981 */ /* 0x000162000c2e1900 */
[----:B------:R-:W-:Y:S02]  /*1830*/  IMAD.SHL.U32 R6, R6, 0x1000, RZ ;  /* 0x0000100006067824 */ /* 0x000fe400078e00ff */
[----:B-1----:R-:W-:-:S04]  /*1840*/  IMAD.WIDE R34, R51, 0x4, R32 ;  /* 0x0000000433227825 */ /* 0x002fc800078e0220 */
[----:B------:R-:W-:Y:S01]  /*1850*/  IMAD R56, R56, 0x1000, R44 ;  /* 0x0000100038387824 */ /* 0x000fe200078e022c */
[----:B------:R-:W-:Y:S01]  /*1860*/  LOP3.LUT R44, R54, R6, RZ, 0xfc, !PT ;  /* 0x00000006362c7212 */ /* 0x000fe200078efcff */
[----:B------:R1:W5:Y:S01]  /*1870*/  @!P1 LDG.E.EL R45, desc[UR6][R34.64] ;  /* 0x00000006222d9981 */ /* 0x000362000c2e1900 */
[----:B------:R-:W-:Y:S02]  /*1880*/  IMAD.MOV.U32 R51, RZ, RZ, RZ ;  /* 0x000000ffff337224 */ /* 0x000fe400078e00ff */
[----:B0-----:R-:W-:Y:S01]  /*1890*/  IMAD.WIDE R36, R43, 0x4, R32 ;  /* 0x000000042b247825 */ /* 0x001fe200078e0220 */
[----:B------:R-:W-:Y:S02]  /*18a0*/  IADD3 R43, R59, 0x800, R44 ;  /* 0x000008003b2b7810 */ /* 0x000fe40007ffe02c */
[----:B------:R-:W-:Y:S01]  /*18b0*/  IADD3 R59, R6, R59, R52 ;  /* 0x0000003b063b7210 */ /* 0x000fe20007ffe034 */
[----:B------:R-:W-:Y:S01]  /*18c0*/  IMAD.MOV.U32 R44, RZ, RZ, RZ ;  /* 0x000000ffff2c7224 */ /* 0x000fe200078e00ff */
[----:B------:R0:W5:Y:S01]  /*18d0*/  @!P1 LDG.E.EL R51, desc[UR6][R36.64] ;  /* 0x0000000624339981 */ /* 0x000162000c2e1900 */
[----:B-1----:R-:W-:-:S02]  /*18e0*/  VIADD R35, R56, 0x20000 ;  /* 0x0002000038237836 */ /* 0x002fc40000000000 */
[----:B------:R-:W-:Y:S02]  /*18f0*/  IMAD.MOV.U32 R6, RZ, RZ, RZ ;  /* 0x000000ffff067224 */ /* 0x000fe400078e00ff */
[----:B------:R-:W-:-:S04]  /*1900*/  IMAD.WIDE R34, R35, 0x4, R32 ;  /* 0x0000000423227825 */ /* 0x000fc800078e0220 */
[--C-:B0-----:R-:W-:Y:S01]  /*1910*/  IMAD.WIDE R36, R56, 0x4, R32.reuse ;  /* 0x0000000438247825 */ /* 0x101fe200078e0220 */
[----:B------:R0:W5:Y:S04]  /*1920*/  @!P1 LDG.E.EL R44, desc[UR6][R34.64] ;  /* 0x00000006222c9981 */ /* 0x000168000c2e1900 */
[----:B------:R1:W5:Y:S01]  /*1930*/  @!P1 LDG.E.EL R6, desc[UR6][R36.64] ;  /* 0x0000000624069981 */ /* 0x000362000c2e1900 */
[----:B------:R-:W-:Y:S02]  /*1940*/  IMAD.MOV.U32 R56, RZ, RZ, RZ ;  /* 0x000000ffff387224 */ /* 0x000fe400078e00ff */
[----:B0-----:R-:W-:-:S04]  /*1950*/  IMAD.WIDE R34, R47, 0x4, R32 ;  /* 0x000000042f227825 */ /* 0x001fc800078e0220 */
[----:B------:R-:W-:Y:S01]  /*1960*/  IMAD.MOV.U32 R47, RZ, RZ, RZ ;  /* 0x000000ffff2f7224 */ /* 0x000fe200078e00ff */
[----:B------:R0:W5:Y:S01]  /*1970*/  @!P1 LDG.E.EL R56, desc[UR6][R34.64] ;  /* 0x0000000622389981 */ /* 0x000162000c2e1900 */
[----:B-1----:R-:W-:-:S05]  /*1980*/  IMAD.WIDE R36, R39, 0x4, R32 ;  /* 0x0000000427247825 */ /* 0x002fca00078e0220 */
[----:B------:R1:W5:Y:S01]  /*1990*/  @!P1 LDG.E.EL R47, desc[UR6][R36.64] ;  /* 0x00000006242f9981 */ /* 0x000362000c2e1900 */
[----:B------:R-:W-:Y:S02]  /*19a0*/  IMAD.MOV.U32 R39, RZ, RZ, RZ ;  /* 0x000000ffff277224 */ /* 0x000fe400078e00ff */
[----:B0-----:R-:W-:-:S04]  /*19b0*/  IMAD.WIDE R34, R25, 0x4, R32 ;  /* 0x0000000419227825 */ /* 0x001fc800078e0220 */
[----:B-1----:R-:W-:-:S04]  /*19c0*/  IMAD.WIDE R36, R41, 0x4, R32 ;  /* 0x0000000429247825 */ /* 0x002fc800078e0220 */
[----:B------:R-:W-:Y:S01]  /*19d0*/  IMAD.MOV.U32 R41, RZ, RZ, RZ ;  /* 0x000000ffff297224 */ /* 0x000fe200078e00ff */
[----:B------:R0:W5:Y:S01]  /*19e0*/  @!P1 LDG.E.EL R39, desc[UR6][R36.64] ;  /* 0x0000000624279981 */ /* 0x000162000c2e1900 */
[----:B------:R-:W-:-:S04]  /*19f0*/  IMAD.MOV.U32 R25, RZ, RZ, RZ ;  /* 0x000000ffff197224 */ /* 0x000fc800078e00ff */
[----:B------:R1:W5:Y:S01]  /*1a00*/  @!P1 LDG.E.EL R41, desc[UR6][R34.64] ;  /* 0x0000000622299981 */ /* 0x000362000c2e1900 */
        /* <DEDUP_REMOVED lines=27> */
[----:B------:R0:W5:Y:S05]  /*1bc0*/  @!P1 LDG.E.EL R28, desc[UR6][R34.64] ;  /* 0x00000006221c9981 */ /* 0x00016a000c2e1900 */
[----:B------:R1:W5:Y:S01]  /*1bd0*/  @!P1 LDG.E.EL R22, desc[UR6][R36.64] ;  /* 0x0000000624169981 */ /* 0x000362000c2e1900 */
[----:B0-----:R-:W-:-:S04]  /*1be0*/  IMAD.WIDE R34, R58, 0x4, R32 ;  /* 0x000000043a227825 */ /* 0x001fc800078e0220 */
[----:B-1----:R-:W-:-:S04]  /*1bf0*/  IMAD.WIDE R36, R11, 0x4, R32 ;  /* 0x000000040b247825 */ /* 0x002fc800078e0220 */
[----:B------:R-:W-:Y:S02]  /*1c00*/  IMAD.MOV.U32 R11, RZ, RZ, RZ ;  /* 0x000000ffff0b7224 */ /* 0x000fe400078e00ff */
[----:B------:R-:W-:-:S04]  /*1c10*/  IMAD.MOV.U32 R58, RZ, RZ, RZ ;  /* 0x000000ffff3a7224 */ /* 0x000fc800078e00ff */
[----:B------:R0:W5:Y:S01]  /*1c20*/  @!P1 LDG.E.EL R11, desc[UR6][R34.64] ;  /* 0x00000006220b9981 */ /* 0x000162000c2e1900 */
[----:B------:R-:W-:-:S06]  /*1c30*/  IMAD.MOV.U32 R16, RZ, RZ, RZ ;  /* 0x000000ffff107224 */ /* 0x000fcc00078e00ff */
[----:B------:R1:W5:Y:S01]  /*1c40*/  @!P1 LDG.E.EL R16, desc[UR6][R36.64] ;  /* 0x0000000624109981 */ /* 0x000362000c2e1900 */
[----:B0-----:R-:W-:-:S05]  /*1c50*/  IMAD.WIDE R34, R3, 0x4, R32 ;  /* 0x0000000403227825 */ /* 0x001fca00078e0220 */
[----:B------:R-:W5:Y:S01]  /*1c60*/  @!P1 LDG.E.EL R58, desc[UR6][R34.64] ;  /* 0x00000006223a9981 */ /* 0x000f62000c2e1900 */
[----:B------:R-:W-:Y:S02]  /*1c70*/  IMAD.MOV.U32 R3, RZ, RZ, RZ ;  /* 0x000000ffff037224 */ /* 0x000fe400078e00ff */
[----:B-1----:R-:W-:-:S05]  /*1c80*/  IMAD.WIDE R36, R23, 0x4, R32 ;  /* 0x0000000417247825 */ /* 0x002fca00078e0220 */
[----:B------:R0:W5:Y:S01]  /*1c90*/  @!P1 LDG.E.EL R3, desc[UR6][R36.64] ;  /* 0x0000000624039981 */ /* 0x000162000c2e1900 */
[----:B------:R-:W-:Y:S02]  /*1ca0*/  IMAD.MOV.U32 R23, RZ, RZ, RZ ;  /* 0x000000ffff177224 */ /* 0x000fe400078e00ff */
[----:B0-----:R-:W-:-:S05]  /*1cb0*/  IMAD.WIDE R36, R17, 0x4, R32 ;  /* 0x0000000411247825 */ /* 0x001fca00078e0220 */
[----:B------:R-:W5:Y:S01]  /*1cc0*/  @!P1 LDG.E.EL R23, desc[UR6][R36.64] ;  /* 0x0000000624179981 */ /* 0x000f62000c2e1900 */
[----:B------:R-:W-:Y:S02]  /*1cd0*/  IMAD.MOV.U32 R17, RZ, RZ, RZ ;  /* 0x000000ffff117224 */ /* 0x000fe400078e00ff */
[----:B------:R-:W-:-:S04]  /*1ce0*/  IMAD.WIDE R34, R12, 0x4, R32 ;  /* 0x000000040c227825 */ /* 0x000fc800078e0220 */
[----:B------:R-:W-:Y:S01]  /*1cf0*/  IMAD.MOV.U32 R12, RZ, RZ, RZ ;  /* 0x000000ffff0c7224 */ /* 0x000fe200078e00ff */
[----:B------:R0:W5:Y:S01]  /*1d00*/  @!P1 LDG.E.EL R17, desc[UR6][R34.64] ;  /* 0x0000000622119981 */ /* 0x000162000c2e1900 */
[----:B------:R-:W-:Y:S01]  /*1d10*/  LOP3.LUT R46, R46, 0xffff0000, RZ, 0xc0, !PT ;  /* 0xffff00002e2e7812 */ /* 0x000fe200078ec0ff */
[----:B0-----:R-:W-:-:S05]  /*1d20*/  IMAD.WIDE R34, R10, 0x4, R32 ;  /* 0x000000040a227825 */ /* 0x001fca00078e0220 */
[----:B------:R0:W5:Y:S01]  /*1d30*/  @!P1 LDG.E.EL R12, desc[UR6][R34.64] ;  /* 0x00000006220c9981 */ /* 0x000162000c2e1900 */
[----:B------:R-:W-:-:S04]  /*1d40*/  IMAD.WIDE R36, R59, 0x4, R32 ;  /* 0x000000043b247825 */ /* 0x000fc800078e0220 */
[----:B------:R-:W-:Y:S02]  /*1d50*/  IMAD.SHL.U32 R5, R5, 0x1000, RZ ;  /* 0x0000100005057824 */ /* 0x000fe400078e00ff */
[----:B------:R-:W-:Y:S02]  /*1d60*/  IMAD.IADD R59, R46, 0x1, R57 ;  /* 0x000000012e3b7824 */ /* 0x000fe400078e0239 */
[----:B------:R-:W-:Y:S01]  /*1d70*/  IMAD.MOV.U32 R10, RZ, RZ, RZ ;  /* 0x000000ffff0a7224 */ /* 0x000fe200078e00ff */
[----:B------:R-:W-:Y:S02]  /*1d80*/  LOP3.LUT R54, R54, R5, RZ, 0xfc, !PT ;  /* 0x0000000536367212 */ /* 0x000fe400078efcff */
[----:B------:R-:W-:Y:S01]  /*1d90*/  IADD3 R52, R5, R59, R52 ;  /* 0x0000003b05347210 */ /* 0x000fe20007ffe034 */
[----:B------:R-:W-:Y:S01]  /*1da0*/  IMAD.MOV.U32 R5, RZ, RZ, RZ ;  /* 0x000000ffff057224 */ /* 0x000fe200078e00ff */
[----:B------:R-:W-:Y:S01]  /*1db0*/  IADD3 R59, R59, 0x800, R54 ;  /* 0x000008003b3b7810 */ /* 0x000fe20007ffe036 */
[----:B------:R-:W-:Y:S01]  /*1dc0*/  IMAD.WIDE R30, R57, 0x4, R30 ;  /* 0x00000004391e7825 */ /* 0x000fe200078e021e */
[----:B------:R-:W5:Y:S01]  /*1dd0*/  @!P1 LDG.E.EL R10, desc[UR6][R36.64] ;  /* 0x00000006240a9981 */ /* 0x000f62000c2e1900 */
[----:B0-----:R-:W-:-:S03]  /*1de0*/  CS2R R34, SRZ ;  /* 0x0000000000227805 */ /* 0x001fc6000001ff00 */
[----:B------:R0:W5:Y:S02]  /*1df0*/  @!P1 LDG.E.EL R5, desc[UR6][R30.64] ;  /* 0x000000061e059981 */ /* 0x000164000c2e1900 */
[----:B0-----:R-:W-:-:S04]  /*1e00*/  IMAD.WIDE R30, R59, 0x4, R32 ;  /* 0x000000043b1e7825 */ /* 0x001fc800078e0220 */
[----:B------:R-:W-:Y:S01]  /*1e10*/  IMAD.WIDE R32, R52, 0x4, R32 ;  /* 0x0000000434207825 */ /* 0x000fe200078e0220 */
[----:B------:R0:W5:Y:S04]  /*1e20*/  @!P1 LDG.E.EL R35, desc[UR6][R30.64] ;  /* 0x000000061e239981 */ /* 0x000168000c2e1900 */
[----:B------:R1:W5:Y:S01]  /*1e30*/  @!P1 LDG.E.EL R34, desc[UR6][R32.64] ;  /* 0x0000000620229981 */ /* 0x000362000c2e1900 */
[----:B--2---:R-:W-:Y:S02]  /*1e40*/  SEL R57, R7, RZ, !P1 ;  /* 0x000000ff07397207 */ /* 0x004fe40004800000 */
[----:B---3--:R-:W-:Y:S02]  /*1e50*/  SEL R50, R50, RZ, !P1 ;  /* 0x000000ff32327207 */ /* 0x008fe40004800000 */
[----:B----4-:R-:W-:-:S02]  /*1e60*/  SEL R7, R49, RZ, !P1 ;  /* 0x000000ff31077207 */ /* 0x010fc40004800000 */
[----:B------:R-:W-:Y:S02]  /*1e70*/  SEL R48, R48, RZ, !P1 ;  /* 0x000000ff30307207 */ /* 0x000fe40004800000 */
[----:B------:R-:W-:Y:S02]  /*1e80*/  SEL R4, R4, RZ, !P1 ;  /* 0x000000ff04047207 */ /* 0x000fe40004800000 */
[----:B-----5:R-:W-:Y:S02]  /*1e90*/  SEL R53, R53, RZ, !P1 ;  /* 0x000000ff35357207 */ /* 0x020fe40004800000 */
[----:B------:R-:W-:Y:S01]  /*1ea0*/  SEL R36, R55, RZ, !P1 ;  /* 0x000000ff37247207 */ /* 0x000fe20004800000 */
[----:B------:R-:W-:Y:S01]  /*1eb0*/  FADD R7, R7, R48 ;  /* 0x0000003007077221 */ /* 0x000fe20000000000 */
[----:B------:R-:W-:Y:S01]  /*1ec0*/  FADD R4, R4, R57 ;  /* 0x0000003904047221 */ /* 0x000fe20000000000 */
[----:B0-----:R-:W-:Y:S02]  /*1ed0*/  FADD R30, R48, R53 ;  /* 0x00000035301e7221 */ /* 0x001fe40000000000 */
[----:B------:R-:W-:Y:S01]  /*1ee0*/  FADD R31, R57, R36 ;  /* 0x00000024391f7221 */ /* 0x000fe20000000000 */
[----:B------:R-:W-:Y:S01]  /*1ef0*/  SEL R42, R42, RZ, !P1 ;  /* 0x000000ff2a2a7207 */ /* 0x000fe20004800000 */
[----:B------:R-:W-:Y:S01]  /*1f00*/  FADD R30, R7, -R30 ;  /* 0x8000001e071e7221 */ /* 0x000fe20000000000 */
[----:B------:R-:W-:Y:S01]  /*1f10*/  SEL R45, R45, RZ, !P1 ;  /* 0x000000ff2d2d7207 */ /* 0x000fe20004800000 */
[----:B------:R-:W-:Y:S01]  /*1f20*/  FADD R4, R4, -R31 ;  /* 0x8000001f04047221 */ /* 0x000fe20000000000 */
[----:B------:R-:W-:-:S02]  /*1f30*/  SEL R49, R44, RZ, !P1 ;  /* 0x000000ff2c317207 */ /* 0x000fc40004800000 */
[----:B------:R-:W-:-:S03]  /*1f40*/  SEL R37, R6, RZ, !P1 ;  /* 0x000000ff06257207 */ /* 0x000fc60004800000 */
[----:B-1----:R-:W-:Y:S02]  /*1f50*/  FADD R33, R50, R49 ;  /* 0x0000003132217221 */ /* 0x002fe40000000000 */
[----:B------:R-:W-:-:S04]  /*1f60*/  FADD R6, R37, R50 ;  /* 0x0000003225067221 */ /* 0x000fc80000000000 */
[----:B------:R-:W-:Y:S01]  /*1f70*/  FADD R6, R6, -R33 ;  /* 0x8000002106067221 */ /* 0x000fe20000000000 */
[----:B------:R-:W-:Y:S02]  /*1f80*/  SEL R33, R29, RZ, !P1 ;  /* 0x000000ff1d217207 */ /* 0x000fe40004800000 */
[----:B------:R-:W-:Y:S01]  /*1f90*/  SEL R29, R51, RZ, !P1 ;  /* 0x000000ff331d7207 */ /* 0x000fe20004800000 */
[----:B------:R-:W-:Y:S01]  /*1fa0*/  FMUL R7, R6, R6 ;  /* 0x0000000606077220 */ /* 0x000fe20000400000 */
[----:B------:R-:W-:Y:S01]  /*1fb0*/  SEL R56, R56, RZ, !P1 ;  /* 0x000000ff38387207 */ /* 0x000fe20004800000 */
[----:B------:R-:W-:Y:S02]  /*1fc0*/  FADD R6, R45, R42 ;  /* 0x0000002a2d067221 */ /* 0x000fe40000000000 */
[----:B------:R-:W-:Y:S01]  /*1fd0*/  FFMA R31, R4, R4, R7 ;  /* 0x00000004041f7223 */ /* 0x000fe20000000007 */
[----:B------:R-:W-:Y:S01]  /*1fe0*/  FADD R29, R42, R29 ;  /* 0x0000001d2a1d7221 */ /* 0x000fe20000000000 */
[----:B------:R-:W-:Y:S01]  /*1ff0*/  FADD R4, R56, R33 ;  /* 0x0000002138047221 */ /* 0x000fe20000000000 */
[----:B------:R-:W-:-:S02]  /*2000*/  SEL R40, R40, RZ, !P1 ;  /* 0x000000ff28287207 */ /* 0x000fc40004800000 */
[----:B------:R-:W-:Y:S01]  /*2010*/  FADD R6, R6, -R29 ;  /* 0x8000001d06067221 */ /* 0x000fe20000000000 */
[----:B------:R-:W-:Y:S01]  /*2020*/  FFMA R31, R30, R30, R31 ;  /* 0x0000001e1e1f7223 */ /* 0x000fe2000000001f */
[----:B------:R-:W-:Y:S02]  /*2030*/  SEL R38, R38, RZ, !P1 ;  /* 0x000000ff26267207 */ /* 0x000fe40004800000 */
[----:B------:R-:W-:Y:S02]  /*2040*/  SEL R47, R47, RZ, !P1 ;  /* 0x000000ff2f2f7207 */ /* 0x000fe40004800000 */
[----:B------:R-:W-:Y:S02]  /*2050*/  SEL R24, R24, RZ, !P1 ;  /* 0x000000ff18187207 */ /* 0x000fe40004800000 */
[----:B------:R-:W-:Y:S02]  /*2060*/  SEL R20, R20, RZ, !P1 ;  /* 0x000000ff14147207 */ /* 0x000fe40004800000 */
[----:B------:R-:W-:-:S02]  /*2070*/  SEL R41, R41, RZ, !P1 ;  /* 0x000000ff29297207 */ /* 0x000fc40004800000 */
[----:B------:R-:W-:Y:S02]  /*2080*/  SEL R8, R8, RZ, !P1 ;  /* 0x000000ff08087207 */ /* 0x000fe40004800000 */
[----:B------:R-:W-:Y:S01]  /*2090*/  SEL R27, R27, RZ, !P1 ;  /* 0x000000ff1b1b7207 */ /* 0x000fe20004800000 */
[----:B------:R-:W0:Y:S01]  /*20a0*/  S2UR UR5, SR_CgaCtaId ;  /* 0x00000000000579c3 */ /* 0x000e220000008800 */
[----:B------:R-:W-:Y:S02]  /*20b0*/  SEL R60, R60, RZ, !P1 ;  /* 0x000000ff3c3c7207 */ /* 0x000fe40004800000 */
[----:B------:R-:W-:-:S05]  /*20c0*/  SEL R29, R9, RZ, !P1 ;  /* 0x000000ff091d7207 */ /* 0x000fca0004800000 */
[----:B------:R-:W-:Y:S01]  /*20d0*/  FADD R30, R40, R29 ;  /* 0x0000001d281e7221 */ /* 0x000fe20000000000 */
[----:B------:R-:W-:Y:S02]  /*20e0*/  SEL R28, R28, RZ, !P1 ;  /* 0x000000ff1c1c7207 */ /* 0x000fe40004800000 */
[----:B------:R-:W-:-:S05]  /*20f0*/  SEL R58, R58, RZ, !P1 ;  /* 0x000000ff3a3a7207 */ /* 0x000fca0004800000 */
[----:B------:R-:W-:-:S04]  /*2100*/  FADD R7, R33, R58 ;  /* 0x0000003a21077221 */ /* 0x000fc80000000000 */
[----:B------:R-:W-:Y:S01]  /*2110*/  FADD R4, R4, -R7 ;  /* 0x8000000704047221 */ /* 0x000fe20000000000 */
[----:B------:R-:W-:Y:S02]  /*2120*/  SEL R7, R39, RZ, !P1 ;  /* 0x000000ff27077207 */ /* 0x000fe40004800000 */
[----:B------:R-:W-:Y:S01]  /*2130*/  SEL R9, R3, RZ, !P1 ;  /* 0x000000ff03097207 */ /* 0x000fe20004800000 */
[----:B------:R-:W-:Y:S02]  /*2140*/  FFMA R31, R4, R4, R31 ;  /* 0x00000004041f7223 */ /* 0x000fe4000000001f */
[----:B------:R-:W-:Y:S01]  /*2150*/  FADD R7, R7, R40 ;  /* 0x0000002807077221 */ /* 0x000fe20000000000 */
[----:B------:R-:W-:Y:S01]  /*2160*/  FADD R3, R47, R38 ;  /* 0x000000262f037221 */ /* 0x000fe20000000000 */
[----:B------:R-:W-:Y:S02]  /*2170*/  FADD R4, R38, R9 ;  /* 0x0000000926047221 */ /* 0x000fe40000000000 */
[----:B------:R-:W-:Y:S01]  /*2180*/  FADD R7, R7, -R30 ;  /* 0x8000001e07077221 */ /* 0x000fe20000000000 */
[----:B------:R-:W-:Y:S01]  /*2190*/  FFMA R30, R6, R6, R31 ;  /* 0x00000006061e7223 */ /* 0x000fe2000000001f */
[----:B------:R-:W-:-:S02]  /*21a0*/  SEL R9, R26, RZ, !P1 ;  /* 0x000000ff1a097207 */ /* 0x000fc40004800000 */
[----:B------:R-:W-:Y:S01]  /*21b0*/  SEL R6, R25, RZ, !P1 ;  /* 0x000000ff19067207 */ /* 0x000fe20004800000 */
[----:B------:R-:W-:Y:S01]  /*21c0*/  FADD R3, R3, -R4 ;  /* 0x8000000403037221 */ /* 0x000fe20000000000 */
[----:B------:R-:W-:-:S03]  /*21d0*/  SEL R23, R23, RZ, !P1 ;  /* 0x000000ff17177207 */ /* 0x000fc60004800000 */
[----:B------:R-:W-:Y:S01]  /*21e0*/  FADD R6, R6, R9 ;  /* 0x0000000906067221 */ /* 0x000fe20000000000 */
[----:B------:R-:W-:Y:S01]  /*21f0*/  FADD R9, R9, R28 ;  /* 0x0000001c09097221 */ /* 0x000fe20000000000 */
[----:B------:R-:W-:Y:S01]  /*2200*/  FFMA R30, R3, R3, R30 ;  /* 0x00000003031e7223 */ /* 0x000fe2000000001e */
[----:B------:R-:W-:Y:S01]  /*2210*/  FADD R3, R41, R24 ;  /* 0x0000001829037221 */ /* 0x000fe20000000000 */
[----:B------:R-:W-:Y:S01]  /*2220*/  FADD R4, R24, R23 ;  /* 0x0000001718047221 */ /* 0x000fe20000000000 */
[----:B------:R-:W-:Y:S01]  /*2230*/  FADD R6, R6, -R9 ;  /* 0x8000000906067221 */ /* 0x000fe20000000000 */
[----:B------:R-:W-:Y:S01]  /*2240*/  FFMA R30, R7, R7, R30 ;  /* 0x00000007071e7223 */ /* 0x000fe2000000001e */
[----:B------:R-:W-:Y:S02]  /*2250*/  SEL R7, R19, RZ, !P1 ;  /* 0x000000ff13077207 */ /* 0x000fe40004800000 */
[----:B------:R-:W-:Y:S01]  /*2260*/  SEL R9, R22, RZ, !P1 ;  /* 0x000000ff16097207 */ /* 0x000fe20004800000 */
[----:B------:R-:W-:Y:S01]  /*2270*/  FADD R3, R3, -R4 ;  /* 0x8000000403037221 */ /* 0x000fe20000000000 */
[----:B------:R-:W-:Y:S01]  /*2280*/  SEL R4, R18, RZ, !P1 ;  /* 0x000000ff12047207 */ /* 0x000fe20004800000 */
[----:B------:R-:W-:-:S02]  /*2290*/  FADD R7, R7, R20 ;  /* 0x0000001407077221 */ /* 0x000fc40000000000 */
[----:B------:R-:W-:Y:S01]  /*22a0*/  FADD R18, R20, R9 ;  /* 0x0000000914127221 */ /* 0x000fe20000000000 */
[----:B------:R-:W-:-:S03]  /*22b0*/  FFMA R9, R3, R3, R30 ;  /* 0x0000000303097223 */ /* 0x000fc6000000001e */
[----:B------:R-:W-:Y:S01]  /*22c0*/  FADD R7, R7, -R18 ;  /* 0x8000001207077221 */ /* 0x000fe20000000000 */
[----:B------:R-:W-:Y:S01]  /*22d0*/  FFMA R18, R6, R6, R9 ;  /* 0x0000000606127223 */ /* 0x000fe20000000009 */
[----:B------:R-:W-:Y:S02]  /*22e0*/  SEL R6, R13, RZ, !P1 ;  /* 0x000000ff0d067207 */ /* 0x000fe40004800000 */
[----:B------:R-:W-:Y:S02]  /*22f0*/  SEL R13, R12, RZ, !P1 ;  /* 0x000000ff0c0d7207 */ /* 0x000fe40004800000 */
[----:B------:R-:W-:Y:S01]  /*2300*/  SEL R17, R17, RZ, !P1 ;  /* 0x000000ff11117207 */ /* 0x000fe20004800000 */
[----:B------:R-:W1:Y:S01]  /*2310*/  S2R R12, SR_TID.X ;  /* 0x00000000000c7919 */ /* 0x000e620000002100 */
[----:B------:R-:W-:-:S03]  /*2320*/  FADD R3, R27, R4 ;  /* 0x000000041b037221 */ /* 0x000fc60000000000 */
[----:B------:R-:W-:Y:S01]  /*2330*/  FADD R4, R4, R17 ;  /* 0x0000001104047221 */ /* 0x000fe20000000000 */
[----:B------:R-:W-:-:S03]  /*2340*/  SEL R21, R21, RZ, !P1 ;  /* 0x000000ff15157207 */ /* 0x000fc60004800000 */
[----:B------:R-:W-:Y:S01]  /*2350*/  FADD R3, R3, -R4 ;  /* 0x8000000403037221 */ /* 0x000fe20000000000 */
[----:B------:R-:W-:Y:S02]  /*2360*/  SEL R9, R14, RZ, !P1 ;  /* 0x000000ff0e097207 */ /* 0x000fe40004800000 */
[----:B------:R-:W-:Y:S01]  /*2370*/  SEL R16, R16, RZ, !P1 ;  /* 0x000000ff10107207 */ /* 0x000fe20004800000 */
[----:B------:R-:W-:Y:S01]  /*2380*/  FFMA R18, R3, R3, R18 ;  /* 0x0000000303127223 */ /* 0x000fe20000000012 */
[----:B------:R-:W-:Y:S01]  /*2390*/  FADD R3, R21, R8 ;  /* 0x0000000815037221 */ /* 0x000fe20000000000 */
[----:B------:R-:W-:Y:S01]  /*23a0*/  FADD R4, R8, R13 ;  /* 0x0000000d08047221 */ /* 0x000fe20000000000 */
[----:B------:R-:W-:Y:S01]  /*23b0*/  FADD R6, R6, R9 ;  /* 0x0000000906067221 */ /* 0x000fe20000000000 */
[----:B------:R-:W-:Y:S01]  /*23c0*/  FADD R9, R9, R16 ;  /* 0x0000001009097221 */ /* 0x000fe20000000000 */
[----:B------:R-:W-:Y:S01]  /*23d0*/  FFMA R18, R7, R7, R18 ;  /* 0x0000000707127223 */ /* 0x000fe20000000012 */
[----:B------:R-:W-:Y:S01]  /*23e0*/  FADD R3, R3, -R4 ;  /* 0x8000000403037221 */ /* 0x000fe20000000000 */
[----:B------:R-:W-:-:S02]  /*23f0*/  SEL R15, R15, RZ, !P1 ;  /* 0x000000ff0f0f7207 */ /* 0x000fc40004800000 */
[----:B------:R-:W-:Y:S01]  /*2400*/  SEL R13, R10, RZ, !P1 ;  /* 0x000000ff0a0d7207 */ /* 0x000fe20004800000 */
[----:B------:R-:W-:Y:S01]  /*2410*/  FADD R6, R6, -R9 ;  /* 0x8000000906067221 */ /* 0x000fe20000000000 */
[----:B------:R-:W-:Y:S01]  /*2420*/  SEL R8, R61, RZ, !P1 ;  /* 0x000000ff3d087207 */ /* 0x000fe20004800000 */
[----:B------:R-:W-:Y:S01]  /*2430*/  FFMA R9, R3, R3, R18 ;  /* 0x0000000303097223 */ /* 0x000fe20000000012 */
[----:B------:R-:W-:Y:S01]  /*2440*/  SEL R7, R43, RZ, !P1 ;  /* 0x000000ff2b077207 */ /* 0x000fe20004800000 */
[----:B------:R-:W-:Y:S01]  /*2450*/  FADD R3, R15, R60 ;  /* 0x0000003c0f037221 */ /* 0x000fe20000000000 */
[----:B------:R-:W-:Y:S01]  /*2460*/  SEL R11, R11, RZ, !P1 ;  /* 0x000000ff0b0b7207 */ /* 0x000fe20004800000 */
[----:B------:R-:W-:Y:S01]  /*2470*/  FADD R4, R60, R13 ;  /* 0x0000000d3c047221 */ /* 0x000fe20000000000 */
[----:B------:R-:W-:Y:S01]  /*2480*/  FFMA R6, R6, R6, R9 ;  /* 0x0000000606067223 */ /* 0x000fe20000000009 */
[----:B------:R-:W-:Y:S01]  /*2490*/  FADD R7, R7, R8 ;  /* 0x0000000807077221 */ /* 0x000fe20000000000 */
[----:B------:R-:W-:Y:S01]  /*24a0*/  SEL R5, R5, RZ, !P1 ;  /* 0x000000ff05057207 */ /* 0x000fe20004800000 */
[----:B------:R-:W-:Y:S01]  /*24b0*/  FADD R3, R3, -R4 ;  /* 0x8000000403037221 */ /* 0x000fe20000000000 */
[----:B------:R-:W-:Y:S01]  /*24c0*/  SEL R35, R35, RZ, !P1 ;  /* 0x000000ff23237207 */ /* 0x000fe20004800000 */
[----:B------:R-:W-:Y:S01]  /*24d0*/  FADD R8, R8, R11 ;  /* 0x0000000b08087221 */ /* 0x000fe20000000000 */
[----:B------:R-:W-:Y:S01]  /*24e0*/  SEL R34, R34, RZ, !P1 ;  /* 0x000000ff22227207 */ /* 0x000fe20004800000 */
[----:B------:R-:W-:Y:S01]  /*24f0*/  FFMA R6, R3, R3, R6 ;  /* 0x0000000303067223 */ /* 0x000fe20000000006 */
[----:B-1----:R-:W-:Y:S01]  /*2500*/  SHF.R.U32.HI R10, RZ, 0x5, R12 ;  /* 0x00000005ff0a7819 */ /* 0x002fe2000001160c */
[----:B------:R-:W-:Y:S01]  /*2510*/  FADD R7, R7, -R8 ;  /* 0x8000000807077221 */ /* 0x000fe20000000000 */
[----:B------:R-:W-:Y:S01]  /*2520*/  FADD R3, R35, R5 ;  /* 0x0000000523037221 */ /* 0x000fe20000000000 */
[----:B------:R-:W-:Y:S01]  /*2530*/  FADD R34, R5, R34 ;  /* 0x0000002205227221 */ /* 0x000fe20000000000 */
[----:B------:R-:W-:Y:S01]  /*2540*/  LOP3.LUT R4, R12, 0x1f, RZ, 0xc0, !PT ;  /* 0x0000001f0c047812 */ /* 0x000fe200078ec0ff */
[----:B------:R-:W-:Y:S01]  /*2550*/  FFMA R6, R7, R7, R6 ;  /* 0x0000000707067223 */ /* 0x000fe20000000006 */
[----:B------:R-:W-:Y:S01]  /*2560*/  SGXT.U32 R10, R10, 0x3 ;  /* 0x000000030a0a781a */ /* 0x000fe20000000000 */
[----:B------:R-:W-:Y:S01]  /*2570*/  FADD R3, R3, -R34 ;  /* 0x8000002203037221 */ /* 0x000fe20000000000 */
[----:B------:R-:W-:Y:S01]  /*2580*/  UMOV UR4, 0x400 ;  /* 0x0000040000047882 */ /* 0x000fe20000000000 */
[----:B------:R-:W-:-:S02]  /*2590*/  IMAD.SHL.U32 R4, R4, 0x20, RZ ;  /* 0x0000002004047824 */ /* 0x000fc400078e00ff */
[----:B------:R-:W-:Y:S01]  /*25a0*/  FFMA R6, R3, R3, R6 ;  /* 0x0000000303067223 */ /* 0x000fe20000000006 */
[----:B------:R-:W-:Y:S01]  /*25b0*/  IMAD.SHL.U32 R3, R10, 0x4, RZ ;  /* 0x000000040a037824 */ /* 0x000fe200078e00ff */
[----:B0-----:R-:W-:-:S03]  /*25c0*/  UPRMT UR4, UR5, 0x654, UR4 ;  /* 0x0000065405047896 */ /* 0x001fc60008000004 */
[----:B------:R-:W-:Y:S02]  /*25d0*/  SEL R6, R6, RZ, !P1 ;  /* 0x000000ff06067207 */ /* 0x000fe40004800000 */
[----:B------:R-:W-:-:S05]  /*25e0*/  LOP3.LUT R3, R4, R3, RZ, 0xfc, !PT ;  /* 0x0000000304037212 */ /* 0x000fca00078efcff */
[----:B------:R-:W-:Y:S01]  /*25f0*/  STS [R3+UR4], R6 ;  /* 0x0000000603007988 */ /* 0x000fe20008000804 */
[----:B------:R-:W-:Y:S01]  /*2600*/  BAR.SYNC.DEFER_BLOCKING 0x0 ;  /* 0x0000000000007b1d */ /* 0x000fe20000010000 */
[C---:B------:R-:W-:Y:S02]  /*2610*/  ISETP.GE.AND P0, PT, R12.reuse, 0x100, PT ;  /* 0x000001000c00780c */ /* 0x040fe40003f06270 */
[----:B------:R-:W-:-:S11]  /*2620*/  LEA R5, R12, UR4, 0x2 ;  /* 0x000000040c057c11 */ /* 0x000fd6000f8e10ff */
[----:B------:R-:W0:Y:S04]  /*2630*/  @!P0 LDS R2, [R5] ;  /* 0x0000000005028984 */ /* 0x000e280000000800 */
[----:B0-----:R-:W0:Y:S02]  /*2640*/  SHFL.BFLY PT, R7, R2, 0x4, 0x1f ;  /* 0x0c801f0002077f89 */ /* 0x001e2400000e0000 */
[----:B0-----:R-:W-:-:S05]  /*2650*/  FADD R7, R2, R7 ;  /* 0x0000000702077221 */ /* 0x001fca0000000000 */
[----:B------:R-:W0:Y:S01]  /*2660*/  SHFL.BFLY PT, R8, R7, 0x2, 0x1f ;  /* 0x0c401f0007087f89 */ /* 0x000e2200000e0000 */
[----:B------:R-:W-:Y:S01]  /*2670*/  LOP3.LUT P0, RZ, R12, 0x7, RZ, 0xc0, !PT ;  /* 0x000000070cff7812 */ /* 0x000fe2000780c0ff */
[----:B0-----:R-:W-:-:S05]  /*2680*/  FADD R8, R7, R8 ;  /* 0x0000000807087221 */ /* 0x001fca0000000000 */
[----:B------:R-:W0:Y:S01]  /*2690*/  SHFL.BFLY PT, R9, R8, 0x1, 0x1f ;  /* 0x0c201f0008097f89 */ /* 0x000e2200000e0000 */
[----:B------:R-:W-:Y:S02]  /*26a0*/  ISETP.LT.AND P0, PT, R12, 0x100, !P0 ;  /* 0x000001000c00780c */ /* 0x000fe40004701270 */
[----:B------:R-:W-:Y:S01]  /*26b0*/  ISETP.EQ.AND P1, PT, R10, RZ, !P1 ;  /* 0x000000ff0a00720c */ /* 0x000fe20004f22270 */
[----:B0-----:R-:W-:-:S10]  /*26c0*/  FADD R6, R8, R9 ;  /* 0x0000000908067221 */ /* 0x001fd40000000000 */
[----:B------:R0:W-:Y:S01]  /*26d0*/  @P0 STS [R5], R6 ;  /* 0x0000000605000388 */ /* 0x0001e20000000800 */
[----:B------:R-:W-:Y:S06]  /*26e0*/  BAR.SYNC.DEFER_BLOCKING 0x0 ;  /* 0x0000000000007b1d */ /* 0x000fec0000010000 */
[----:B0-----:R-:W-:Y:S05]  /*26f0*/  @!P1 EXIT ;  /* 0x000000000000994d */ /* 0x001fea0003800000 */
[----:B------:R-:W0:Y:S01]  /*2700*/  LDS R5, [R4+UR4] ;  /* 0x0000000404057984 */ /* 0x000e220008000800 */
[----:B------:R-:W1:Y:S02]  /*2710*/  LDC.64 R2, c[0x0][0x220] ;  /* 0x00008800ff027b82 */ /* 0x000e640000000a00 */
[----:B-1----:R-:W-:-:S05]  /*2720*/  IMAD.WIDE R2, R0, 0x4, R2 ;  /* 0x0000000400027825 */ /* 0x002fca00078e0202 */
[----:B0-----:R-:W-:Y:S01]  /*2730*/  STG.E desc[UR6][R2.64], R5 ;  /* 0x0000000502007986 */ /* 0x001fe2000c101906 */
[----:B------:R-:W-:Y:S05]  /*2740*/  EXIT ;  /* 0x000000000000794d */ /* 0x000fea0003800000 */
.L_x_0:
[----:B------:R-:W-:-:S00]  /*2750*/  BRA `(.L_x_0) ;  /* 0xfffffffc00fc7947 */ /* 0x000fc0000383ffff */
[----:B------:R-:W-:-:S00]  /*2760*/  NOP ;  /* 0x0000000000007918 */ /* 0x000fc00000000000 */
        /* <DEDUP_REMOVED lines=9> */
.L_x_1:


//--------------------- .nv.shared.triton_per_fused_mean_pow_sub_17 --------------------------
	.section	.nv.shared.triton_per_fused_mean_pow_sub_17,"aw",@nobits
	.sectionflags	@""
	.align	16
	.zero		1024


//--------------------- .nv.constant0.triton_per_fused_mean_pow_sub_17 --------------------------
	.section	.nv.constant0.triton_per_fused_mean_pow_sub_17,"a",@progbits
	.sectionflags	@""
	.align	4
.nv.constant0.triton_per_fused_mean_pow_sub_17:
	.zero		560
